	.headerflags	@"EF_CUDA_TEXMODE_UNIFIED EF_CUDA_64BIT_ADDRESS EF_CUDA_SM89 EF_CUDA_VIRTUAL_SM(EF_CUDA_SM89)"
	.elftype	@"ET_EXEC"


//--------------------- .nv.info                  --------------------------
	.section	.nv.info,"",@"SHT_CUDA_INFO"
	.align	4


	//----- nvinfo : EIATTR_REGCOUNT
	.align		4
        /*0000*/ 	.byte	0x04, 0x2f
        /*0002*/ 	.short	(.L_1 - .L_0)
	.align		4
.L_0:
        /*0004*/ 	.word	index@(triton__0d1d2d3d4d5d6de7de)
        /*0008*/ 	.word	0x0000004e


	//----- nvinfo : EIATTR_MAX_STACK_SIZE
	.align		4
.L_1:
        /*000c*/ 	.byte	0x04, 0x23
        /*000e*/ 	.short	(.L_3 - .L_2)
	.align		4
.L_2:
        /*0010*/ 	.word	index@(triton__0d1d2d3d4d5d6de7de)
        /*0014*/ 	.word	0x00000000


	//----- nvinfo : EIATTR_MIN_STACK_SIZE
	.align		4
.L_3:
        /*0018*/ 	.byte	0x04, 0x12
        /*001a*/ 	.short	(.L_5 - .L_4)
	.align		4
.L_4:
        /*001c*/ 	.word	index@(triton__0d1d2d3d4d5d6de7de)
        /*0020*/ 	.word	0x00000000


	//----- nvinfo : EIATTR_FRAME_SIZE
	.align		4
.L_5:
        /*0024*/ 	.byte	0x04, 0x11
        /*0026*/ 	.short	(.L_7 - .L_6)
	.align		4
.L_6:
        /*0028*/ 	.word	index@(triton__0d1d2d3d4d5d6de7de)
        /*002c*/ 	.word	0x00000000
.L_7:


//--------------------- .nv.info.triton__0d1d2d3d4d5d6de7de --------------------------
	.section	.nv.info.triton__0d1d2d3d4d5d6de7de,"",@"SHT_CUDA_INFO"
	.align	4


	//----- nvinfo : EIATTR_CUDA_API_VERSION
	.align		4
        /*0000*/ 	.byte	0x04, 0x37
        /*0002*/ 	.short	(.L_9 - .L_8)
.L_8:
        /*0004*/ 	.word	0x0000007b


	//----- nvinfo : EIATTR_PARAM_CBANK
	.align		4
.L_9:
        /*0008*/ 	.byte	0x04, 0x0a
        /*000a*/ 	.short	(.L_11 - .L_10)
	.align		4
.L_10:
        /*000c*/ 	.word	index@(.nv.constant0.triton__0d1d2d3d4d5d6de7de)
        /*0010*/ 	.short	0x0160
        /*0012*/ 	.short	0x0038


	//----- nvinfo : EIATTR_CBANK_PARAM_SIZE
	.align		4
.L_11:
        /*0014*/ 	.byte	0x03, 0x19
        /*0016*/ 	.short	0x0038


	//----- nvinfo : EIATTR_KPARAM_INFO
	.align		4
        /*0018*/ 	.byte	0x04, 0x17
        /*001a*/ 	.short	(.L_13 - .L_12)
.L_12:
        /*001c*/ 	.word	0x00000000
        /*0020*/ 	.short	0x0007
        /*0022*/ 	.short	0x0034
        /*0024*/ 	.byte	0x00, 0xf0, 0x11, 0x00


	//----- nvinfo : EIATTR_KPARAM_INFO
	.align		4
.L_13:
        /*0028*/ 	.byte	0x04, 0x17
        /*002a*/ 	.short	(.L_15 - .L_14)
.L_14:
        /*002c*/ 	.word	0x00000000
        /*0030*/ 	.short	0x0006
        /*0032*/ 	.short	0x0030
        /*0034*/ 	.byte	0x00, 0xf0, 0x11, 0x00


	//----- nvinfo : EIATTR_KPARAM_INFO
	.align		4
.L_15:
        /*0038*/ 	.byte	0x04, 0x17
        /*003a*/ 	.short	(.L_17 - .L_16)
.L_16:
        /*003c*/ 	.word	0x00000000
        /*0040*/ 	.short	0x0005
        /*0042*/ 	.short	0x0028
        /*0044*/ 	.byte	0x00, 0xf0, 0x21, 0x00


	//----- nvinfo : EIATTR_KPARAM_INFO
	.align		4
.L_17:
        /*0048*/ 	.byte	0x04, 0x17
        /*004a*/ 	.short	(.L_19 - .L_18)
.L_18:
        /*004c*/ 	.word	0x00000000
        /*0050*/ 	.short	0x0004
        /*0052*/ 	.short	0x0020
        /*0054*/ 	.byte	0x00, 0xf0, 0x21, 0x00


	//----- nvinfo : EIATTR_KPARAM_INFO
	.align		4
.L_19:
        /*0058*/ 	.byte	0x04, 0x17
        /*005a*/ 	.short	(.L_21 - .L_20)
.L_20:
        /*005c*/ 	.word	0x00000000
        /*0060*/ 	.short	0x0003
        /*0062*/ 	.short	0x0018
        /*0064*/ 	.byte	0x00, 0xf0, 0x21, 0x00


	//----- nvinfo : EIATTR_KPARAM_INFO
	.align		4
.L_21:
        /*0068*/ 	.byte	0x04, 0x17
        /*006a*/ 	.short	(.L_23 - .L_22)
.L_22:
        /*006c*/ 	.word	0x00000000
        /*0070*/ 	.short	0x0002
        /*0072*/ 	.short	0x0010
        /*0074*/ 	.byte	0x00, 0xf0, 0x21, 0x00


	//----- nvinfo : EIATTR_KPARAM_INFO
	.align		4
.L_23:
        /*0078*/ 	.byte	0x04, 0x17
        /*007a*/ 	.short	(.L_25 - .L_24)
.L_24:
        /*007c*/ 	.word	0x00000000
        /*0080*/ 	.short	0x0001
        /*0082*/ 	.short	0x0008
        /*0084*/ 	.byte	0x00, 0xf0, 0x21, 0x00


	//----- nvinfo : EIATTR_KPARAM_INFO
	.align		4
.L_25:
        /*0088*/ 	.byte	0x04, 0x17
        /*008a*/ 	.short	(.L_27 - .L_26)
.L_26:
        /*008c*/ 	.word	0x00000000
        /*0090*/ 	.short	0x0000
        /*0092*/ 	.short	0x0000
        /*0094*/ 	.byte	0x00, 0xf0, 0x21, 0x00


	//----- nvinfo : EIATTR_MAXREG_COUNT
	.align		4
.L_27:
        /*0098*/ 	.byte	0x03, 0x1b
        /*009a*/ 	.short	0x00ff


	//----- nvinfo : EIATTR_EXIT_INSTR_OFFSETS
	.align		4
        /*009c*/ 	.byte	0x04, 0x1c
        /*009e*/ 	.short	(.L_29 - .L_28)


	//   ....[0]....
.L_28:
        /*00a0*/ 	.word	0x00002d50


	//   ....[1]....
        /*00a4*/ 	.word	0x00002d70


	//----- nvinfo : EIATTR_MAX_THREADS
	.align		4
.L_29:
        /*00a8*/ 	.byte	0x04, 0x05
        /*00aa*/ 	.short	(.L_31 - .L_30)
.L_30:
        /*00ac*/ 	.word	0x00000100
        /*00b0*/ 	.word	0x00000001
        /*00b4*/ 	.word	0x00000001
.L_31:


//--------------------- .nv.rel.action            --------------------------
	.section	.nv.rel.action,"",@"SHT_CUDA_RELOCINFO"
	.align	8
	.sectionentsize	8
        /*0000*/ 	.byte	0x73, 0x00, 0x00, 0x00, 0x00, 0x00, 0x00, 0x00, 0x00, 0x00, 0x00, 0x11, 0x25, 0x00, 0x05, 0x36


//--------------------- .nv.constant0.triton__0d1d2d3d4d5d6de7de --------------------------
	.section	.nv.constant0.triton__0d1d2d3d4d5d6de7de,"a",@progbits
	.align	4
.nv.constant0.triton__0d1d2d3d4d5d6de7de:
	.zero		408


//--------------------- .text.triton__0d1d2d3d4d5d6de7de --------------------------
	.section	.text.triton__0d1d2d3d4d5d6de7de,"ax",@progbits
	.sectionflags	@"SHF_BARRIERS=1"
	.sectioninfo	@"SHI_REGISTERS=78"
	.align	128
        .global         triton__0d1d2d3d4d5d6de7de
        .type           triton__0d1d2d3d4d5d6de7de,@function
        .size           triton__0d1d2d3d4d5d6de7de,(.L_x_1 - triton__0d1d2d3d4d5d6de7de)
        .other          triton__0d1d2d3d4d5d6de7de,@"STO_CUDA_ENTRY STV_DEFAULT"
triton__0d1d2d3d4d5d6de7de:
.text.triton__0d1d2d3d4d5d6de7de:
[----:B------:R-:W-:-:S02]  /*0000*/  IMAD.MOV.U32 R1, RZ, RZ, c[0x0][0x28] ;  /* 0x00000a00ff017624 */ /* 0x000fc400078e00ff */
[----:B------:R-:W0:Y:S01]  /*0010*/  S2R R54, SR_TID.X ;  /* 0x0000000000367919 */ /* 0x000e220000002100 */
[----:B------:R-:W-:Y:S01]  /*0020*/  IMAD.MOV.U32 R50, RZ, RZ, 0x2 ;  /* 0x00000002ff327424 */ /* 0x000fe200078e00ff */
[----:B------:R-:W-:Y:S01]  /*0030*/  CS2R R12, SRZ ;  /* 0x00000000000c7805 */ /* 0x000fe2000001ff00 */
[----:B------:R-:W-:Y:S01]  /*0040*/  CS2R R14, SRZ ;  /* 0x00000000000e7805 */ /* 0x000fe2000001ff00 */
[----:B------:R-:W1:Y:S01]  /*0050*/  S2R R52, SR_CTAID.Y ;  /* 0x0000000000347919 */ /* 0x000e620000002600 */
[----:B------:R-:W-:-:S03]  /*0060*/  ULDC.64 UR4, c[0x0][0x118] ;  /* 0x0000460000047ab9 */ /* 0x000fc60000000a00 */
[----:B------:R-:W2:Y:S01]  /*0070*/  S2R R53, SR_CTAID.X ;  /* 0x0000000000357919 */ /* 0x000ea20000002500 */
[----:B0-----:R-:W-:Y:S01]  /*0080*/  SHF.R.U32.HI R47, RZ, 0x5, R54 ;  /* 0x00000005ff2f7819 */ /* 0x001fe20000011636 */
[----:B------:R-:W-:Y:S02]  /*0090*/  IMAD.SHL.U32 R46, R54, 0x8, RZ ;  /* 0x00000008362e7824 */ /* 0x000fe400078e00ff */
[----:B-1----:R-:W-:Y:S01]  /*00a0*/  IMAD.SHL.U32 R56, R52, 0x10, RZ ;  /* 0x0000001034387824 */ /* 0x002fe200078e00ff */
[----:B------:R-:W-:Y:S02]  /*00b0*/  SGXT.U32 R47, R47, 0x3 ;  /* 0x000000032f2f781a */ /* 0x000fe40000000000 */
[----:B------:R-:W-:Y:S01]  /*00c0*/  LOP3.LUT R46, R46, 0xf8, RZ, 0xe2, !PT ;  /* 0x000000f82e2e7812 */ /* 0x000fe200078ee2ff */
[----:B--2---:R-:W-:Y:S01]  /*00d0*/  IMAD.SHL.U32 R53, R53, 0x100, RZ ;  /* 0x0000010035357824 */ /* 0x004fe200078e00ff */
[----:B------:R-:W-:-:S04]  /*00e0*/  LOP3.LUT R11, R56, R47, RZ, 0xfc, !PT ;  /* 0x0000002f380b7212 */ /* 0x000fc800078efcff */
[----:B------:R-:W-:-:S04]  /*00f0*/  SHF.R.S32.HI R0, RZ, 0x1f, R11 ;  /* 0x0000001fff007819 */ /* 0x000fc8000001140b */
[CC--:B------:R-:W-:Y:S02]  /*0100*/  LEA.HI R3, R0.reuse, R11.reuse, RZ, 0x2 ;  /* 0x0000000b00037211 */ /* 0x0c0fe400078f10ff */
[----:B------:R-:W-:Y:S02]  /*0110*/  LEA.HI R0, R0, R11, RZ, 0x4 ;  /* 0x0000000b00007211 */ /* 0x000fe400078f20ff */
[----:B------:R-:W-:-:S03]  /*0120*/  SHF.R.S32.HI R55, RZ, 0x2, R3 ;  /* 0x00000002ff377819 */ /* 0x000fc60000011403 */
[----:B------:R-:W-:Y:S01]  /*0130*/  IMAD.SHL.U32 R45, R0, 0x80, RZ ;  /* 0x00000080002d7824 */ /* 0x000fe200078e00ff */
[----:B------:R-:W-:-:S04]  /*0140*/  LEA.HI R2, R55, R55, RZ, 0x2 ;  /* 0x0000003737027211 */ /* 0x000fc800078f10ff */
[----:B------:R-:W-:Y:S02]  /*0150*/  LOP3.LUT R2, R2, 0xfffffffc, RZ, 0xc0, !PT ;  /* 0xfffffffc02027812 */ /* 0x000fe400078ec0ff */
[----:B------:R-:W-:-:S03]  /*0160*/  LOP3.LUT R45, R45, 0xfffff800, RZ, 0xc0, !PT ;  /* 0xfffff8002d2d7812 */ /* 0x000fc600078ec0ff */
[----:B------:R-:W-:Y:S02]  /*0170*/  IMAD.IADD R4, R55, 0x1, -R2 ;  /* 0x0000000137047824 */ /* 0x000fe400078e0a02 */
[----:B------:R-:W-:-:S03]  /*0180*/  IMAD.IADD R2, R46, 0x1, R53 ;  /* 0x000000012e027824 */ /* 0x000fc600078e0235 */
[----:B------:R-:W-:Y:S02]  /*0190*/  ISETP.GE.AND P2, PT, R4, 0x2, PT ;  /* 0x000000020400780c */ /* 0x000fe40003f46270 */
[----:B------:R-:W-:Y:S02]  /*01a0*/  LOP3.LUT R4, R0, 0xfffff0, RZ, 0xc0, !PT ;  /* 0x00fffff000047812 */ /* 0x000fe400078ec0ff */
[C---:B------:R-:W-:Y:S02]  /*01b0*/  ISETP.GT.AND P5, PT, R2.reuse, 0x7f, !P2 ;  /* 0x0000007f0200780c */ /* 0x040fe400057a4270 */
[----:B------:R-:W-:Y:S01]  /*01c0*/  LOP3.LUT R6, R3, 0xfffffc, RZ, 0xc0, !PT ;  /* 0x00fffffc03067812 */ /* 0x000fe200078ec0ff */
[C---:B------:R-:W-:Y:S01]  /*01d0*/  IMAD.IADD R4, R11.reuse, 0x1, -R4 ;  /* 0x000000010b047824 */ /* 0x040fe200078e0a04 */
[C---:B------:R-:W-:Y:S02]  /*01e0*/  ISETP.LT.AND P0, PT, R2.reuse, 0x100, P5 ;  /* 0x000001000200780c */ /* 0x040fe40002f01270 */
[----:B------:R-:W-:Y:S01]  /*01f0*/  IADD3 R0, R2, -0x80, RZ ;  /* 0xffffff8002007810 */ /* 0x000fe20007ffe0ff */
[----:B------:R-:W-:Y:S01]  /*0200*/  IMAD R19, R4, 0x100, R45 ;  /* 0x0000010004137824 */ /* 0x000fe200078e022d */
[C---:B------:R-:W-:Y:S01]  /*0210*/  ISETP.LT.AND P0, PT, R11.reuse, 0x40, P0 ;  /* 0x000000400b00780c */ /* 0x040fe20000701270 */
[----:B------:R-:W-:-:S02]  /*0220*/  IMAD.IADD R3, R11, 0x1, -R6 ;  /* 0x000000010b037824 */ /* 0x000fc400078e0a06 */
[----:B------:R-:W-:Y:S02]  /*0230*/  IMAD.IADD R5, R19, 0x1, R0 ;  /* 0x0000000113057824 */ /* 0x000fe400078e0200 */
[----:B------:R-:W-:Y:S02]  /*0240*/  IMAD R44, R3, 0x100, R2 ;  /* 0x00000100032c7824 */ /* 0x000fe400078e0202 */
[----:B------:R-:W-:-:S03]  /*0250*/  IMAD.WIDE R4, R5, R50, c[0x0][0x160] ;  /* 0x0000580005047625 */ /* 0x000fc600078e0232 */
[C---:B------:R-:W-:Y:S01]  /*0260*/  IADD3 R6, R44.reuse, -0x80, RZ ;  /* 0xffffff802c067810 */ /* 0x040fe20007ffe0ff */
[----:B------:R-:W-:Y:S01]  /*0270*/  IMAD.MOV.U32 R49, RZ, RZ, 0x4 ;  /* 0x00000004ff317424 */ /* 0x000fe200078e00ff */
[----:B------:R-:W-:Y:S01]  /*0280*/  IADD3 R8, R44, -0x7c, RZ ;  /* 0xffffff842c087810 */ /* 0x000fe20007ffe0ff */
[----:B------:R0:W2:Y:S01]  /*0290*/  @P0 LDG.E.EL.128 R12, [R4.64] ;  /* 0x00000004040c0981 */ /* 0x0000a2000c2e1d00 */
[----:B------:R-:W-:Y:S01]  /*02a0*/  CS2R R28, SRZ ;  /* 0x00000000001c7805 */ /* 0x000fe2000001ff00 */
[----:B------:R-:W-:Y:S01]  /*02b0*/  CS2R R30, SRZ ;  /* 0x00000000001e7805 */ /* 0x000fe2000001ff00 */
[----:B------:R-:W-:Y:S01]  /*02c0*/  CS2R R32, SRZ ;  /* 0x0000000000207805 */ /* 0x000fe2000001ff00 */
[----:B------:R-:W-:Y:S01]  /*02d0*/  CS2R R34, SRZ ;  /* 0x0000000000227805 */ /* 0x000fe2000001ff00 */
[----:B------:R-:W-:-:S04]  /*02e0*/  IMAD.WIDE R6, R6, R49, c[0x0][0x170] ;  /* 0x00005c0006067625 */ /* 0x000fc800078e0231 */
[----:B------:R-:W-:Y:S01]  /*02f0*/  IMAD.WIDE R8, R8, R49, c[0x0][0x170] ;  /* 0x00005c0008087625 */ /* 0x000fe200078e0231 */
[----:B------:R1:W3:Y:S01]  /*0300*/  @P0 LDG.E.EL.128 R28, [R6.64] ;  /* 0x00000004061c0981 */ /* 0x0002e2000c2e1d00 */
[----:B------:R-:W-:-:S03]  /*0310*/  ISETP.LT.AND P4, PT, R2, 0x100, !P2 ;  /* 0x000001000200780c */ /* 0x000fc60005781270 */
[----:B------:R4:W5:Y:S01]  /*0320*/  @P0 LDG.E.EL.128 R32, [R8.64] ;  /* 0x0000000408200981 */ /* 0x000962000c2e1d00 */
[----:B------:R-:W-:Y:S01]  /*0330*/  ISETP.LT.AND P4, PT, R11, 0x40, P4 ;  /* 0x000000400b00780c */ /* 0x000fe20002781270 */
[----:B0-----:R-:W-:Y:S01]  /*0340*/  IMAD.IADD R5, R2, 0x1, R19 ;  /* 0x0000000102057824 */ /* 0x001fe200078e0213 */
[----:B------:R-:W-:Y:S01]  /*0350*/  LOP3.LUT R3, R56, 0x8, R47, 0xfe, !PT ;  /* 0x0000000838037812 */ /* 0x000fe200078efe2f */
[----:B------:R-:W-:Y:S01]  /*0360*/  CS2R R16, SRZ ;  /* 0x0000000000107805 */ /* 0x000fe2000001ff00 */
[----:B------:R-:W-:Y:S01]  /*0370*/  CS2R R18, SRZ ;  /* 0x0000000000127805 */ /* 0x000fe2000001ff00 */
[----:B------:R-:W-:Y:S01]  /*0380*/  IMAD.WIDE R4, R5, R50, c[0x0][0x160] ;  /* 0x0000580005047625 */ /* 0x000fe200078e0232 */
[----:B------:R-:W-:Y:S01]  /*0390*/  SHF.R.S32.HI R10, RZ, 0x1f, R3 ;  /* 0x0000001fff0a7819 */ /* 0x000fe20000011403 */
[----:B------:R-:W-:Y:S01]  /*03a0*/  CS2R R20, SRZ ;  /* 0x0000000000147805 */ /* 0x000fe2000001ff00 */
[----:B------:R-:W-:Y:S01]  /*03b0*/  CS2R R22, SRZ ;  /* 0x0000000000167805 */ /* 0x000fe2000001ff00 */
[----:B----4-:R-:W-:Y:S01]  /*03c0*/  IMAD.WIDE R8, R44, R49, c[0x0][0x168] ;  /* 0x00005a002c087625 */ /* 0x010fe200078e0231 */
[----:B------:R-:W-:-:S03]  /*03d0*/  LEA.HI R26, R10, R3, RZ, 0x2 ;  /* 0x000000030a1a7211 */ /* 0x000fc600078f10ff */
[----:B------:R0:W4:Y:S01]  /*03e0*/  @P4 LDG.E.EL.128 R16, [R4.64] ;  /* 0x0000000404104981 */ /* 0x000122000c2e1d00 */
[----:B-1----:R-:W-:-:S03]  /*03f0*/  SHF.R.S32.HI R6, RZ, 0x2, R26 ;  /* 0x00000002ff067819 */ /* 0x002fc6000001141a */
[----:B------:R1:W4:Y:S01]  /*0400*/  @P4 LDG.E.EL.128 R20, [R8.64] ;  /* 0x0000000408144981 */ /* 0x000322000c2e1d00 */
[----:B------:R-:W-:Y:S02]  /*0410*/  LEA.HI R7, R6, R6, RZ, 0x2 ;  /* 0x0000000606077211 */ /* 0x000fe400078f10ff */
[----:B------:R-:W-:Y:S02]  /*0420*/  LEA.HI R24, R10, R3, RZ, 0x4 ;  /* 0x000000030a187211 */ /* 0x000fe400078f20ff */
[----:B------:R-:W-:Y:S02]  /*0430*/  LOP3.LUT R7, R7, 0xfffffffc, RZ, 0xc0, !PT ;  /* 0xfffffffc07077812 */ /* 0x000fe400078ec0ff */
[C---:B0-----:R-:W-:Y:S01]  /*0440*/  LOP3.LUT R4, R24.reuse, 0xfffff0, RZ, 0xc0, !PT ;  /* 0x00fffff018047812 */ /* 0x041fe200078ec0ff */
[----:B------:R-:W-:Y:S01]  /*0450*/  IMAD.SHL.U32 R5, R24, 0x80, RZ ;  /* 0x0000008018057824 */ /* 0x000fe200078e00ff */
[----:B------:R-:W-:Y:S01]  /*0460*/  IADD3 R36, R44, 0x4, RZ ;  /* 0x000000042c247810 */ /* 0x000fe20007ffe0ff */
[----:B------:R-:W-:Y:S01]  /*0470*/  IMAD.IADD R7, R6, 0x1, -R7 ;  /* 0x0000000106077824 */ /* 0x000fe200078e0a07 */
[----:B------:R-:W-:Y:S01]  /*0480*/  CS2R R24, SRZ ;  /* 0x0000000000187805 */ /* 0x000fe2000001ff00 */
[----:B------:R-:W-:Y:S01]  /*0490*/  IMAD.IADD R4, R3, 0x1, -R4 ;  /* 0x0000000103047824 */ /* 0x000fe200078e0a04 */
[----:B------:R-:W-:Y:S01]  /*04a0*/  LOP3.LUT R5, R5, 0xfffff800, RZ, 0xc0, !PT ;  /* 0xfffff80005057812 */ /* 0x000fe200078ec0ff */
[----:B------:R-:W-:Y:S01]  /*04b0*/  IMAD.WIDE R36, R36, R49, c[0x0][0x168] ;  /* 0x00005a0024247625 */ /* 0x000fe200078e0231 */
[----:B------:R-:W-:-:S03]  /*04c0*/  ISETP.GE.AND P1, PT, R7, 0x2, PT ;  /* 0x000000020700780c */ /* 0x000fc60003f26270 */
[----:B------:R-:W-:Y:S01]  /*04d0*/  IMAD R43, R4, 0x100, R5 ;  /* 0x00000100042b7824 */ /* 0x000fe200078e0205 */
[----:B------:R-:W-:Y:S02]  /*04e0*/  ISETP.GT.AND P6, PT, R2, 0x7f, !P1 ;  /* 0x0000007f0200780c */ /* 0x000fe40004fc4270 */
[----:B------:R-:W-:Y:S01]  /*04f0*/  LOP3.LUT R4, R26, 0xfffffc, RZ, 0xc0, !PT ;  /* 0x00fffffc1a047812 */ /* 0x000fe200078ec0ff */
[----:B------:R-:W-:Y:S01]  /*0500*/  IMAD.IADD R39, R43, 0x1, R0 ;  /* 0x000000012b277824 */ /* 0x000fe200078e0200 */
[----:B------:R-:W-:Y:S01]  /*0510*/  ISETP.LT.AND P3, PT, R2, 0x100, P6 ;  /* 0x000001000200780c */ /* 0x000fe20003761270 */
[----:B------:R-:W-:Y:S02]  /*0520*/  CS2R R26, SRZ ;  /* 0x00000000001a7805 */ /* 0x000fe4000001ff00 */
[C---:B-1----:R-:W-:Y:S01]  /*0530*/  IMAD.IADD R9, R3.reuse, 0x1, -R4 ;  /* 0x0000000103097824 */ /* 0x042fe200078e0a04 */
[----:B------:R-:W-:Y:S01]  /*0540*/  ISETP.LT.AND P3, PT, R3, 0x40, P3 ;  /* 0x000000400300780c */ /* 0x000fe20001f61270 */
[----:B------:R-:W-:-:S04]  /*0550*/  IMAD.WIDE R38, R39, R50, c[0x0][0x160] ;  /* 0x0000580027267625 */ /* 0x000fc800078e0232 */
[----:B------:R-:W-:-:S05]  /*0560*/  IMAD R0, R9, 0x100, R2 ;  /* 0x0000010009007824 */ /* 0x000fca00078e0202 */
[----:B------:R-:W-:-:S03]  /*0570*/  IADD3 R8, R0, -0x80, RZ ;  /* 0xffffff8000087810 */ /* 0x000fc60007ffe0ff */
[----:B------:R0:W4:Y:S02]  /*0580*/  @P3 LDG.E.EL.128 R24, [R38.64] ;  /* 0x0000000426183981 */ /* 0x000124000c2e1d00 */
[----:B------:R-:W-:Y:S01]  /*0590*/  IMAD.WIDE R8, R8, R49, c[0x0][0x170] ;  /* 0x00005c0008087625 */ /* 0x000fe200078e0231 */
[----:B0-----:R-:W-:Y:S01]  /*05a0*/  CS2R R38, SRZ ;  /* 0x0000000000267805 */ /* 0x001fe2000001ff00 */
[----:B--2---:R-:W-:Y:S02]  /*05b0*/  SEL R7, R12, RZ, P0 ;  /* 0x000000ff0c077207 */ /* 0x004fe40000000000 */
[----:B------:R-:W-:Y:S02]  /*05c0*/  SEL R10, R13, RZ, P0 ;  /* 0x000000ff0d0a7207 */ /* 0x000fe40000000000 */
[----:B------:R-:W-:Y:S01]  /*05d0*/  SEL R40, R14, RZ, P0 ;  /* 0x000000ff0e287207 */ /* 0x000fe20000000000 */
[----:B------:R-:W-:Y:S01]  /*05e0*/  CS2R R12, SRZ ;  /* 0x00000000000c7805 */ /* 0x000fe2000001ff00 */
[----:B------:R-:W-:Y:S01]  /*05f0*/  SEL R41, R15, RZ, P0 ;  /* 0x000000ff0f297207 */ /* 0x000fe20000000000 */
[----:B------:R-:W-:Y:S01]  /*0600*/  IMAD.U32 R4, R7, 0x10000, RZ ;  /* 0x0001000007047824 */ /* 0x000fe200078e00ff */
[----:B------:R-:W-:Y:S01]  /*0610*/  CS2R R14, SRZ ;  /* 0x00000000000e7805 */ /* 0x000fe2000001ff00 */
[----:B---3--:R-:W-:-:S02]  /*0620*/  SEL R51, R28, RZ, P0 ;  /* 0x000000ff1c337207 */ /* 0x008fc40000000000 */
[----:B------:R-:W-:Y:S02]  /*0630*/  SEL R58, R29, RZ, P0 ;  /* 0x000000ff1d3a7207 */ /* 0x000fe40000000000 */
[----:B------:R-:W-:Y:S01]  /*0640*/  SEL R59, R30, RZ, P0 ;  /* 0x000000ff1e3b7207 */ /* 0x000fe20000000000 */
[----:B------:R0:W2:Y:S01]  /*0650*/  @P4 LDG.E.EL.128 R12, [R36.64] ;  /* 0x00000004240c4981 */ /* 0x0000a2000c2e1d00 */
[----:B------:R-:W-:Y:S02]  /*0660*/  SEL R62, R31, RZ, P0 ;  /* 0x000000ff1f3e7207 */ /* 0x000fe40000000000 */
[----:B-----5:R-:W-:Y:S02]  /*0670*/  SEL R48, R32, RZ, P0 ;  /* 0x000000ff20307207 */ /* 0x020fe40000000000 */
[----:B------:R-:W-:Y:S02]  /*0680*/  SEL R57, R33, RZ, P0 ;  /* 0x000000ff21397207 */ /* 0x000fe40000000000 */
[----:B------:R-:W-:-:S02]  /*0690*/  SEL R60, R34, RZ, P0 ;  /* 0x000000ff223c7207 */ /* 0x000fc40000000000 */
[----:B------:R-:W-:Y:S02]  /*06a0*/  SEL R61, R35, RZ, P0 ;  /* 0x000000ff233d7207 */ /* 0x000fe40000000000 */
[----:B------:R-:W-:Y:S02]  /*06b0*/  ISETP.LT.AND P0, PT, R2, 0x100, !P1 ;  /* 0x000001000200780c */ /* 0x000fe40004f01270 */
[----:B------:R-:W-:Y:S01]  /*06c0*/  LOP3.LUT R4, R4, 0x80000000, RZ, 0x3c, !PT ;  /* 0x8000000004047812 */ /* 0x000fe200078e3cff */
[----:B------:R-:W-:Y:S01]  /*06d0*/  CS2R R28, SRZ ;  /* 0x00000000001c7805 */ /* 0x000fe2000001ff00 */
[----:B------:R-:W-:Y:S01]  /*06e0*/  ISETP.LT.AND P0, PT, R3, 0x40, P0 ;  /* 0x000000400300780c */ /* 0x000fe20000701270 */
[----:B------:R-:W-:Y:S02]  /*06f0*/  CS2R R30, SRZ ;  /* 0x00000000001e7805 */ /* 0x000fe4000001ff00 */
[----:B------:R-:W-:Y:S01]  /*0700*/  FFMA R4, R4, R51, RZ ;  /* 0x0000003304047223 */ /* 0x000fe200000000ff */
[----:B------:R-:W-:Y:S01]  /*0710*/  IMAD.IADD R51, R2, 0x1, R43 ;  /* 0x0000000102337824 */ /* 0x000fe200078e022b */
[----:B------:R-:W-:Y:S01]  /*0720*/  CS2R R32, SRZ ;  /* 0x0000000000207805 */ /* 0x000fe2000001ff00 */
[----:B------:R-:W-:Y:S01]  /*0730*/  CS2R R34, SRZ ;  /* 0x0000000000227805 */ /* 0x000fe2000001ff00 */
[----:B------:R1:W3:Y:S01]  /*0740*/  @P3 LDG.E.EL.128 R28, [R8.64] ;  /* 0x00000004081c3981 */ /* 0x0002e2000c2e1d00 */
[----:B------:R-:W-:Y:S01]  /*0750*/  IMAD.WIDE R50, R51, R50, c[0x0][0x160] ;  /* 0x0000580033327625 */ /* 0x000fe200078e0232 */
[----:B0-----:R-:W-:-:S03]  /*0760*/  CS2R R36, SRZ ;  /* 0x0000000000247805 */ /* 0x001fc6000001ff00 */
[----:B------:R-:W-:Y:S01]  /*0770*/  IMAD.WIDE R42, R0, R49, c[0x0][0x168] ;  /* 0x00005a00002a7625 */ /* 0x000fe200078e0231 */
[----:B------:R0:W5:Y:S04]  /*0780*/  @P0 LDG.E.EL.128 R32, [R50.64] ;  /* 0x0000000432200981 */ /* 0x000168000c2e1d00 */
[----:B------:R0:W5:Y:S01]  /*0790*/  @P0 LDG.E.EL.128 R36, [R42.64] ;  /* 0x000000042a240981 */ /* 0x000162000c2e1d00 */
[----:B----4-:R-:W-:Y:S02]  /*07a0*/  SEL R16, R16, RZ, P4 ;  /* 0x000000ff10107207 */ /* 0x010fe40002000000 */
[----:B------:R-:W-:Y:S02]  /*07b0*/  PRMT R7, R7, 0x7632, R7 ;  /* 0x0000763207077816 */ /* 0x000fe40000000007 */
[----:B------:R-:W-:Y:S01]  /*07c0*/  SEL R20, R20, RZ, P4 ;  /* 0x000000ff14147207 */ /* 0x000fe20002000000 */
[----:B-1----:R-:W-:Y:S01]  /*07d0*/  IMAD.U32 R9, R16, 0x10000, RZ ;  /* 0x0001000010097824 */ /* 0x002fe200078e00ff */
[----:B------:R-:W-:Y:S01]  /*07e0*/  FSEL R4, R4, RZ, P5 ;  /* 0x000000ff04047208 */ /* 0x000fe20002800000 */
[----:B------:R-:W-:Y:S01]  /*07f0*/  IMAD.U32 R7, R7, 0x10000, RZ ;  /* 0x0001000007077824 */ /* 0x000fe200078e00ff */
[C---:B------:R-:W-:Y:S01]  /*0800*/  PRMT R8, R10.reuse, 0x7632, R8 ;  /* 0x000076320a087816 */ /* 0x040fe20000000008 */
[----:B------:R-:W-:-:S02]  /*0810*/  IMAD.U32 R10, R10, 0x10000, RZ ;  /* 0x000100000a0a7824 */ /* 0x000fc400078e00ff */
[----:B------:R-:W-:Y:S01]  /*0820*/  FFMA R4, R9, R20, R4 ;  /* 0x0000001409047223 */ /* 0x000fe20000000004 */
[----:B------:R-:W-:Y:S01]  /*0830*/  LOP3.LUT R7, R7, 0x80000000, RZ, 0x3c, !PT ;  /* 0x8000000007077812 */ /* 0x000fe200078e3cff */
[----:B------:R-:W-:Y:S01]  /*0840*/  IMAD.U32 R9, R8, 0x10000, RZ ;  /* 0x0001000008097824 */ /* 0x000fe200078e00ff */
[----:B------:R-:W-:-:S03]  /*0850*/  LOP3.LUT R8, R10, 0x80000000, RZ, 0x3c, !PT ;  /* 0x800000000a087812 */ /* 0x000fc600078e3cff */
[----:B------:R-:W-:Y:S01]  /*0860*/  FFMA R58, R7, R58, RZ ;  /* 0x0000003a073a7223 */ /* 0x000fe200000000ff */
[----:B------:R-:W-:Y:S01]  /*0870*/  PRMT R7, R16, 0x7632, R7 ;  /* 0x0000763210077816 */ /* 0x000fe20000000007 */
[----:B------:R-:W-:Y:S01]  /*0880*/  FFMA R8, R8, R59, RZ ;  /* 0x0000003b08087223 */ /* 0x000fe200000000ff */
[----:B------:R-:W-:Y:S02]  /*0890*/  SEL R17, R17, RZ, P4 ;  /* 0x000000ff11117207 */ /* 0x000fe40002000000 */
[----:B------:R-:W-:Y:S01]  /*08a0*/  SEL R20, R18, RZ, P4 ;  /* 0x000000ff12147207 */ /* 0x000fe20002000000 */
[----:B------:R-:W-:Y:S01]  /*08b0*/  IMAD.U32 R16, R7, 0x10000, RZ ;  /* 0x0001000007107824 */ /* 0x000fe200078e00ff */
[----:B------:R-:W-:Y:S02]  /*08c0*/  LOP3.LUT R9, R9, 0x80000000, RZ, 0x3c, !PT ;  /* 0x8000000009097812 */ /* 0x000fe400078e3cff */
[----:B------:R-:W-:Y:S01]  /*08d0*/  SEL R18, R21, RZ, P4 ;  /* 0x000000ff15127207 */ /* 0x000fe20002000000 */
[----:B------:R-:W-:Y:S01]  /*08e0*/  IMAD.U32 R21, R17, 0x10000, RZ ;  /* 0x0001000011157824 */ /* 0x000fe200078e00ff */
[----:B------:R-:W-:-:S02]  /*08f0*/  SEL R10, R22, RZ, P4 ;  /* 0x000000ff160a7207 */ /* 0x000fc40002000000 */
[----:B------:R-:W-:Y:S02]  /*0900*/  FSEL R8, R8, RZ, P5 ;  /* 0x000000ff08087208 */ /* 0x000fe40002800000 */
[----:B------:R-:W-:Y:S01]  /*0910*/  PRMT R7, R17, 0x7632, R7 ;  /* 0x0000763211077816 */ /* 0x000fe20000000007 */
[----:B------:R-:W-:Y:S01]  /*0920*/  FFMA R62, R9, R62, RZ ;  /* 0x0000003e093e7223 */ /* 0x000fe200000000ff */
[----:B------:R-:W-:Y:S01]  /*0930*/  FSEL R9, R58, RZ, P5 ;  /* 0x000000ff3a097208 */ /* 0x000fe20002800000 */
[--C-:B------:R-:W-:Y:S02]  /*0940*/  FFMA R10, R21, R10, R8.reuse ;  /* 0x0000000a150a7223 */ /* 0x100fe40000000008 */
[----:B------:R-:W-:Y:S01]  /*0950*/  IMAD.U32 R21, R7, 0x10000, RZ ;  /* 0x0001000007157824 */ /* 0x000fe200078e00ff */
[C---:B------:R-:W-:Y:S01]  /*0960*/  PRMT R7, R40.reuse, 0x7632, R7 ;  /* 0x0000763228077816 */ /* 0x040fe20000000007 */
[----:B------:R-:W-:Y:S01]  /*0970*/  IMAD.U32 R40, R40, 0x10000, RZ ;  /* 0x0001000028287824 */ /* 0x000fe200078e00ff */
[----:B------:R-:W-:Y:S01]  /*0980*/  PRMT R8, R41, 0x7632, R8 ;  /* 0x0000763229087816 */ /* 0x000fe20000000008 */
[----:B------:R-:W-:-:S02]  /*0990*/  FFMA R9, R16, R18, R9 ;  /* 0x0000001210097223 */ /* 0x000fc40000000009 */
[----:B------:R-:W-:Y:S01]  /*09a0*/  IMAD.U32 R16, R7, 0x10000, RZ ;  /* 0x0001000007107824 */ /* 0x000fe200078e00ff */
[----:B------:R-:W-:Y:S01]  /*09b0*/  LOP3.LUT R7, R40, 0x80000000, RZ, 0x3c, !PT ;  /* 0x8000000028077812 */ /* 0x000fe200078e3cff */
[----:B------:R-:W-:Y:S01]  /*09c0*/  IMAD.U32 R8, R8, 0x10000, RZ ;  /* 0x0001000008087824 */ /* 0x000fe200078e00ff */
[----:B------:R-:W-:Y:S02]  /*09d0*/  SEL R23, R23, RZ, P4 ;  /* 0x000000ff17177207 */ /* 0x000fe40002000000 */
[----:B------:R-:W-:Y:S01]  /*09e0*/  FSEL R62, R62, RZ, P5 ;  /* 0x000000ff3e3e7208 */ /* 0x000fe20002800000 */
[----:B------:R-:W-:Y:S01]  /*09f0*/  FFMA R7, R7, R48, RZ ;  /* 0x0000003007077223 */ /* 0x000fe200000000ff */
[----:B------:R-:W-:Y:S01]  /*0a00*/  IMAD.U32 R17, R41, 0x10000, RZ ;  /* 0x0001000029117824 */ /* 0x000fe200078e00ff */
[----:B------:R-:W-:Y:S02]  /*0a10*/  LOP3.LUT R16, R16, 0x80000000, RZ, 0x3c, !PT ;  /* 0x8000000010107812 */ /* 0x000fe400078e3cff */
[----:B------:R-:W-:Y:S01]  /*0a20*/  LOP3.LUT R18, R8, 0x80000000, RZ, 0x3c, !PT ;  /* 0x8000000008127812 */ /* 0x000fe200078e3cff */
[----:B------:R-:W-:Y:S01]  /*0a30*/  FFMA R8, R21, R23, R62 ;  /* 0x0000001715087223 */ /* 0x000fe2000000003e */
[----:B------:R-:W-:-:S02]  /*0a40*/  SEL R62, R25, RZ, P3 ;  /* 0x000000ff193e7207 */ /* 0x000fc40001800000 */
[----:B------:R-:W-:Y:S01]  /*0a50*/  FSEL R7, R7, RZ, P5 ;  /* 0x000000ff07077208 */ /* 0x000fe20002800000 */
[----:B------:R-:W-:Y:S01]  /*0a60*/  FFMA R57, R16, R57, RZ ;  /* 0x0000003910397223 */ /* 0x000fe200000000ff */
[----:B------:R-:W-:Y:S02]  /*0a70*/  SEL R19, R19, RZ, P4 ;  /* 0x000000ff13137207 */ /* 0x000fe40002000000 */
[----:B------:R-:W-:Y:S02]  /*0a80*/  LOP3.LUT R17, R17, 0x80000000, RZ, 0x3c, !PT ;  /* 0x8000000011117812 */ /* 0x000fe400078e3cff */
[----:B------:R-:W-:Y:S01]  /*0a90*/  IADD3 R16, R0, -0x7c, RZ ;  /* 0xffffff8400107810 */ /* 0x000fe20007ffe0ff */
[----:B------:R-:W-:Y:S01]  /*0aa0*/  CS2R R40, SRZ ;  /* 0x0000000000287805 */ /* 0x000fe2000001ff00 */
[----:B0-----:R-:W-:Y:S01]  /*0ab0*/  CS2R R42, SRZ ;  /* 0x00000000002a7805 */ /* 0x001fe2000001ff00 */
[----:B------:R-:W-:Y:S01]  /*0ac0*/  FFMA R60, R17, R60, RZ ;  /* 0x0000003c113c7223 */ /* 0x000fe200000000ff */
[----:B------:R-:W-:Y:S01]  /*0ad0*/  SEL R63, R24, RZ, P3 ;  /* 0x000000ff183f7207 */ /* 0x000fe20001800000 */
[----:B------:R-:W-:Y:S01]  /*0ae0*/  IMAD.WIDE R16, R16, R49, c[0x0][0x170] ;  /* 0x00005c0010107625 */ /* 0x000fe200078e0231 */
[----:B------:R-:W-:-:S04]  /*0af0*/  FSEL R51, R57, RZ, P5 ;  /* 0x000000ff39337208 */ /* 0x000fc80002800000 */
[----:B------:R0:W4:Y:S01]  /*0b00*/  @P3 LDG.E.EL.128 R40, [R16.64] ;  /* 0x0000000410283981 */ /* 0x000122000c2e1d00 */
[----:B------:R-:W-:Y:S01]  /*0b10*/  FFMA R18, R18, R61, RZ ;  /* 0x0000003d12127223 */ /* 0x000fe200000000ff */
[----:B------:R-:W-:-:S04]  /*0b20*/  FSEL R50, R60, RZ, P5 ;  /* 0x000000ff3c327208 */ /* 0x000fc80002800000 */
[----:B------:R-:W-:Y:S02]  /*0b30*/  FSEL R18, R18, RZ, P5 ;  /* 0x000000ff12127208 */ /* 0x000fe40002800000 */
[----:B------:R-:W-:Y:S01]  /*0b40*/  LEA.HI R55, R55, R55, RZ, 0x2 ;  /* 0x0000003737377211 */ /* 0x000fe200078f10ff */
[----:B------:R-:W-:Y:S01]  /*0b50*/  IMAD.MOV.U32 R57, RZ, RZ, 0x2 ;  /* 0x00000002ff397424 */ /* 0x000fe200078e00ff */
[----:B------:R-:W-:Y:S02]  /*0b60*/  IADD3 R24, R44, 0x80, RZ ;  /* 0x000000802c187810 */ /* 0x000fe40007ffe0ff */
[----:B------:R-:W-:-:S03]  /*0b70*/  LOP3.LUT R55, R55, 0xfffffffc, RZ, 0xc0, !PT ;  /* 0xfffffffc37377812 */ /* 0x000fc600078ec0ff */
[----:B------:R-:W-:Y:S01]  /*0b80*/  IMAD.WIDE R24, R24, R49, c[0x0][0x170] ;  /* 0x00005c0018187625 */ /* 0x000fe200078e0231 */
[----:B--2---:R-:W-:-:S03]  /*0b90*/  SEL R21, R12, RZ, P4 ;  /* 0x000000ff0c157207 */ /* 0x004fc60002000000 */
[----:B------:R-:W-:Y:S01]  /*0ba0*/  IMAD.U32 R12, R20, 0x10000, RZ ;  /* 0x00010000140c7824 */ /* 0x000fe200078e00ff */
[----:B------:R-:W-:Y:S01]  /*0bb0*/  SEL R22, R13, RZ, P4 ;  /* 0x000000ff0d167207 */ /* 0x000fe20002000000 */
[----:B------:R-:W-:Y:S02]  /*0bc0*/  IMAD.U32 R13, R62, 0x10000, RZ ;  /* 0x000100003e0d7824 */ /* 0x000fe400078e00ff */
[----:B------:R-:W-:Y:S01]  /*0bd0*/  FFMA R7, R12, R21, R7 ;  /* 0x000000150c077223 */ /* 0x000fe20000000007 */
[----:B------:R-:W-:Y:S02]  /*0be0*/  PRMT R12, R19, 0x7632, R12 ;  /* 0x00007632130c7816 */ /* 0x000fe4000000000c */
[----:B------:R-:W-:Y:S02]  /*0bf0*/  PRMT R20, R20, 0x7632, R20 ;  /* 0x0000763214147816 */ /* 0x000fe40000000014 */
[----:B------:R-:W-:Y:S02]  /*0c00*/  LOP3.LUT R13, R13, 0x80000000, RZ, 0x3c, !PT ;  /* 0x800000000d0d7812 */ /* 0x000fe400078e3cff */
[----:B------:R-:W-:Y:S01]  /*0c10*/  SEL R48, R15, RZ, P4 ;  /* 0x000000ff0f307207 */ /* 0x000fe20002000000 */
[----:B------:R-:W-:-:S02]  /*0c20*/  IMAD.U32 R15, R12, 0x10000, RZ ;  /* 0x000100000c0f7824 */ /* 0x000fc400078e00ff */
[----:B------:R-:W-:Y:S02]  /*0c30*/  IMAD.U32 R20, R20, 0x10000, RZ ;  /* 0x0001000014147824 */ /* 0x000fe400078e00ff */
[----:B------:R-:W-:Y:S01]  /*0c40*/  IMAD.U32 R12, R63, 0x10000, RZ ;  /* 0x000100003f0c7824 */ /* 0x000fe200078e00ff */
[----:B---3--:R-:W-:Y:S01]  /*0c50*/  SEL R30, R30, RZ, P3 ;  /* 0x000000ff1e1e7207 */ /* 0x008fe20001800000 */
[----:B------:R-:W-:Y:S01]  /*0c60*/  FFMA R51, R20, R22, R51 ;  /* 0x0000001614337223 */ /* 0x000fe20000000033 */
[----:B------:R-:W-:-:S03]  /*0c70*/  SEL R21, R28, RZ, P3 ;  /* 0x000000ff1c157207 */ /* 0x000fc60001800000 */
[----:B0-----:R-:W-:Y:S01]  /*0c80*/  FFMA R17, R13, R30, RZ ;  /* 0x0000001e0d117223 */ /* 0x001fe200000000ff */
[----:B-----5:R-:W-:Y:S02]  /*0c90*/  SEL R30, R33, RZ, P0 ;  /* 0x000000ff211e7207 */ /* 0x020fe40000000000 */
[----:B------:R-:W-:Y:S02]  /*0ca0*/  LOP3.LUT R12, R12, 0x80000000, RZ, 0x3c, !PT ;  /* 0x800000000c0c7812 */ /* 0x000fe400078e3cff */
[----:B------:R-:W-:Y:S01]  /*0cb0*/  SHF.R.S32.HI R22, RZ, 0x1f, R11 ;  /* 0x0000001fff167819 */ /* 0x000fe2000001140b */
[----:B------:R-:W-:Y:S01]  /*0cc0*/  IMAD.U32 R20, R30, 0x10000, RZ ;  /* 0x000100001e147824 */ /* 0x000fe200078e00ff */
[----:B------:R-:W-:Y:S02]  /*0cd0*/  SEL R38, R38, RZ, P0 ;  /* 0x000000ff26267207 */ /* 0x000fe40000000000 */
[----:B------:R-:W-:Y:S01]  /*0ce0*/  FSEL R17, R17, RZ, P6 ;  /* 0x000000ff11117208 */ /* 0x000fe20003000000 */
[----:B------:R-:W-:Y:S01]  /*0cf0*/  FFMA R16, R12, R21, RZ ;  /* 0x000000150c107223 */ /* 0x000fe200000000ff */
[----:B------:R-:W-:-:S02]  /*0d00*/  LEA.HI R23, R22, R11, RZ, 0x4 ;  /* 0x0000000b16177211 */ /* 0x000fc400078f20ff */
[----:B------:R-:W-:Y:S01]  /*0d10*/  SEL R64, R32, RZ, P0 ;  /* 0x000000ff20407207 */ /* 0x000fe20000000000 */
[----:B------:R-:W-:Y:S01]  /*0d20*/  FFMA R59, R20, R38, R17 ;  /* 0x00000026143b7223 */ /* 0x000fe20000000011 */
[----:B------:R-:W-:Y:S02]  /*0d30*/  LOP3.LUT R20, R23, 0xfffff0, RZ, 0xc0, !PT ;  /* 0x00fffff017147812 */ /* 0x000fe400078ec0ff */
[----:B------:R-:W-:Y:S01]  /*0d40*/  SEL R36, R36, RZ, P0 ;  /* 0x000000ff24247207 */ /* 0x000fe20000000000 */
[----:B------:R-:W-:Y:S01]  /*0d50*/  IMAD.U32 R21, R64, 0x10000, RZ ;  /* 0x0001000040157824 */ /* 0x000fe200078e00ff */
[----:B------:R-:W-:Y:S01]  /*0d60*/  FSEL R16, R16, RZ, P6 ;  /* 0x000000ff10107208 */ /* 0x000fe20003000000 */
[----:B------:R-:W-:Y:S01]  /*0d70*/  IMAD.U32 R19, R19, 0x10000, RZ ;  /* 0x0001000013137824 */ /* 0x000fe200078e00ff */
[----:B------:R-:W-:Y:S01]  /*0d80*/  SEL R14, R14, RZ, P4 ;  /* 0x000000ff0e0e7207 */ /* 0x000fe20002000000 */
[----:B------:R-:W-:Y:S01]  /*0d90*/  FFMA R48, R15, R48, R18 ;  /* 0x000000300f307223 */ /* 0x000fe20000000012 */
[----:B------:R-:W-:Y:S01]  /*0da0*/  IADD3 R18, R0, 0x4, RZ ;  /* 0x0000000400127810 */ /* 0x000fe20007ffe0ff */
[----:B------:R-:W-:Y:S01]  /*0db0*/  IMAD.IADD R20, R11, 0x1, -R20 ;  /* 0x000000010b147824 */ /* 0x000fe200078e0a14 */
[C---:B------:R-:W-:Y:S01]  /*0dc0*/  ISETP.LT.AND P4, PT, R2.reuse, 0x80, !P2 ;  /* 0x000000800200780c */ /* 0x040fe20005781270 */
[----:B------:R-:W-:Y:S01]  /*0dd0*/  FFMA R60, R21, R36, R16 ;  /* 0x00000024153c7223 */ /* 0x000fe20000000010 */
[----:B------:R-:W-:Y:S01]  /*0de0*/  FFMA R50, R19, R14, R50 ;  /* 0x0000000e13327223 */ /* 0x000fe20000000032 */
[----:B------:R-:W-:Y:S01]  /*0df0*/  IADD3 R36, R2, 0x80, RZ ;  /* 0x0000008002247810 */ /* 0x000fe20007ffe0ff */
[----:B------:R-:W-:Y:S01]  /*0e00*/  CS2R R12, SRZ ;  /* 0x00000000000c7805 */ /* 0x000fe2000001ff00 */
[----:B------:R-:W-:Y:S01]  /*0e10*/  CS2R R14, SRZ ;  /* 0x00000000000e7805 */ /* 0x000fe2000001ff00 */
[----:B------:R-:W-:Y:S01]  /*0e20*/  IMAD R21, R20, 0x100, R45 ;  /* 0x0000010014157824 */ /* 0x000fe200078e022d */
[----:B------:R-:W-:Y:S01]  /*0e30*/  ISETP.LT.AND P5, PT, R11, 0x40, P4 ;  /* 0x000000400b00780c */ /* 0x000fe200027a1270 */
[----:B------:R-:W-:Y:S01]  /*0e40*/  IMAD.WIDE R18, R18, R49, c[0x0][0x168] ;  /* 0x00005a0012127625 */ /* 0x000fe200078e0231 */
[----:B------:R-:W-:-:S03]  /*0e50*/  LEA.HI R22, R22, R11, RZ, 0x2 ;  /* 0x0000000b16167211 */ /* 0x000fc600078f10ff */
[----:B------:R-:W-:Y:S01]  /*0e60*/  IMAD.IADD R32, R21, 0x1, R36 ;  /* 0x0000000115207824 */ /* 0x000fe200078e0224 */
[----:B------:R-:W-:Y:S01]  /*0e70*/  SHF.R.S32.HI R22, RZ, 0x2, R22 ;  /* 0x00000002ff167819 */ /* 0x000fe20000011416 */
[----:B------:R0:W2:Y:S01]  /*0e80*/  @P0 LDG.E.EL.128 R12, [R18.64] ;  /* 0x00000004120c0981 */ /* 0x0000a2000c2e1d00 */
[----:B------:R-:W-:Y:S01]  /*0e90*/  CS2R R16, SRZ ;  /* 0x0000000000107805 */ /* 0x000fe2000001ff00 */
[----:B------:R-:W-:Y:S01]  /*0ea0*/  IMAD.WIDE R32, R32, R57, c[0x0][0x160] ;  /* 0x0000580020207625 */ /* 0x000fe200078e0239 */
[----:B------:R-:W-:-:S03]  /*0eb0*/  CS2R R20, SRZ ;  /* 0x0000000000147805 */ /* 0x000fc6000001ff00 */
[----:B------:R-:W-:Y:S01]  /*0ec0*/  IMAD.IADD R55, R22, 0x1, -R55 ;  /* 0x0000000116377824 */ /* 0x000fe200078e0a37 */
[----:B0-----:R-:W-:Y:S01]  /*0ed0*/  CS2R R18, SRZ ;  /* 0x0000000000127805 */ /* 0x001fe2000001ff00 */
[----:B------:R-:W-:-:S05]  /*0ee0*/  CS2R R22, SRZ ;  /* 0x0000000000167805 */ /* 0x000fca000001ff00 */
[----:B------:R0:W3:Y:S04]  /*0ef0*/  @P5 LDG.E.EL.128 R16, [R32.64] ;  /* 0x0000000420105981 */ /* 0x0000e8000c2e1d00 */
[----:B------:R1:W5:Y:S01]  /*0f00*/  @P5 LDG.E.EL.128 R20, [R24.64] ;  /* 0x0000000418145981 */ /* 0x000362000c2e1d00 */
[----:B------:R-:W-:-:S04]  /*0f10*/  SHF.R.S32.HI R58, RZ, 0x1f, R3 ;  /* 0x0000001fff3a7819 */ /* 0x000fc80000011403 */
[----:B------:R-:W-:-:S04]  /*0f20*/  LEA.HI R28, R58, R3, RZ, 0x4 ;  /* 0x000000033a1c7211 */ /* 0x000fc800078f20ff */
[----:B------:R-:W-:Y:S02]  /*0f30*/  LOP3.LUT R28, R28, 0xfffff0, RZ, 0xc0, !PT ;  /* 0x00fffff01c1c7812 */ /* 0x000fe400078ec0ff */
[----:B------:R-:W-:-:S03]  /*0f40*/  PRMT R63, R63, 0x7632, R63 ;  /* 0x000076323f3f7816 */ /* 0x000fc6000000003f */
[----:B------:R-:W-:Y:S01]  /*0f50*/  IMAD.IADD R28, R3, 0x1, -R28 ;  /* 0x00000001031c7824 */ /* 0x000fe200078e0a1c */
[----:B------:R-:W-:-:S03]  /*0f60*/  PRMT R62, R62, 0x7632, R62 ;  /* 0x000076323e3e7816 */ /* 0x000fc6000000003e */
[----:B0-----:R-:W-:Y:S02]  /*0f70*/  IMAD R33, R28, 0x100, R5 ;  /* 0x000001001c217824 */ /* 0x001fe400078e0205 */
[----:B------:R-:W-:Y:S01]  /*0f80*/  IMAD.U32 R28, R63, 0x10000, RZ ;  /* 0x000100003f1c7824 */ /* 0x000fe200078e00ff */
[----:B------:R-:W-:Y:S01]  /*0f90*/  SEL R29, R29, RZ, P3 ;  /* 0x000000ff1d1d7207 */ /* 0x000fe20001800000 */
[----:B-1----:R-:W-:-:S03]  /*0fa0*/  IMAD.U32 R24, R62, 0x10000, RZ ;  /* 0x000100003e187824 */ /* 0x002fc600078e00ff */
[----:B------:R-:W-:Y:S02]  /*0fb0*/  LOP3.LUT R28, R28, 0x80000000, RZ, 0x3c, !PT ;  /* 0x800000001c1c7812 */ /* 0x000fe400078e3cff */
[----:B------:R-:W-:Y:S02]  /*0fc0*/  SEL R25, R31, RZ, P3 ;  /* 0x000000ff1f197207 */ /* 0x000fe40001800000 */
[----:B------:R-:W-:Y:S01]  /*0fd0*/  LOP3.LUT R24, R24, 0x80000000, RZ, 0x3c, !PT ;  /* 0x8000000018187812 */ /* 0x000fe200078e3cff */
[----:B------:R-:W-:Y:S01]  /*0fe0*/  FFMA R32, R28, R29, RZ ;  /* 0x0000001d1c207223 */ /* 0x000fe200000000ff */
[----:B------:R-:W-:-:S03]  /*0ff0*/  SEL R29, R26, RZ, P3 ;  /* 0x000000ff1a1d7207 */ /* 0x000fc60001800000 */
[----:B------:R-:W-:Y:S02]  /*1000*/  FFMA R25, R24, R25, RZ ;  /* 0x0000001918197223 */ /* 0x000fe400000000ff */
[----:B------:R-:W-:Y:S01]  /*1010*/  IMAD.U32 R24, R29, 0x10000, RZ ;  /* 0x000100001d187824 */ /* 0x000fe200078e00ff */
[----:B----4-:R-:W-:Y:S02]  /*1020*/  SEL R31, R40, RZ, P3 ;  /* 0x000000ff281f7207 */ /* 0x010fe40001800000 */
[----:B------:R-:W-:Y:S02]  /*1030*/  SEL R28, R27, RZ, P3 ;  /* 0x000000ff1b1c7207 */ /* 0x000fe40001800000 */
[----:B------:R-:W-:-:S05]  /*1040*/  LOP3.LUT R24, R24, 0x80000000, RZ, 0x3c, !PT ;  /* 0x8000000018187812 */ /* 0x000fca00078e3cff */
[----:B------:R-:W-:Y:S01]  /*1050*/  FFMA R26, R24, R31, RZ ;  /* 0x0000001f181a7223 */ /* 0x000fe200000000ff */
[----:B------:R-:W-:Y:S01]  /*1060*/  IMAD.U32 R24, R28, 0x10000, RZ ;  /* 0x000100001c187824 */ /* 0x000fe200078e00ff */
[----:B------:R-:W-:Y:S02]  /*1070*/  SEL R27, R42, RZ, P3 ;  /* 0x000000ff2a1b7207 */ /* 0x000fe40001800000 */
[----:B------:R-:W-:Y:S02]  /*1080*/  PRMT R29, R29, 0x7632, R29 ;  /* 0x000076321d1d7816 */ /* 0x000fe4000000001d */
[----:B------:R-:W-:-:S05]  /*1090*/  LOP3.LUT R24, R24, 0x80000000, RZ, 0x3c, !PT ;  /* 0x8000000018187812 */ /* 0x000fca00078e3cff */
[----:B------:R-:W-:Y:S01]  /*10a0*/  FFMA R27, R24, R27, RZ ;  /* 0x0000001b181b7223 */ /* 0x000fe200000000ff */
[----:B------:R-:W-:Y:S01]  /*10b0*/  IMAD.U32 R24, R29, 0x10000, RZ ;  /* 0x000100001d187824 */ /* 0x000fe200078e00ff */
[----:B------:R-:W-:Y:S02]  /*10c0*/  SEL R34, R34, RZ, P0 ;  /* 0x000000ff22227207 */ /* 0x000fe40000000000 */
[----:B------:R-:W-:Y:S02]  /*10d0*/  SEL R29, R41, RZ, P3 ;  /* 0x000000ff291d7207 */ /* 0x000fe40001800000 */
[----:B------:R-:W-:Y:S02]  /*10e0*/  LOP3.LUT R24, R24, 0x80000000, RZ, 0x3c, !PT ;  /* 0x8000000018187812 */ /* 0x000fe400078e3cff */
[----:B------:R-:W-:Y:S02]  /*10f0*/  PRMT R64, R64, 0x7632, R64 ;  /* 0x0000763240407816 */ /* 0x000fe40000000040 */
[----:B------:R-:W-:-:S02]  /*1100*/  PRMT R30, R30, 0x7632, R30 ;  /* 0x000076321e1e7816 */ /* 0x000fc4000000001e */
[----:B------:R-:W-:Y:S01]  /*1110*/  SEL R62, R35, RZ, P0 ;  /* 0x000000ff233e7207 */ /* 0x000fe20000000000 */
[----:B------:R-:W-:Y:S01]  /*1120*/  IMAD.U32 R65, R34, 0x10000, RZ ;  /* 0x0001000022417824 */ /* 0x000fe200078e00ff */
[----:B------:R-:W-:Y:S02]  /*1130*/  FSEL R26, R26, RZ, P6 ;  /* 0x000000ff1a1a7208 */ /* 0x000fe40003000000 */
[----:B------:R-:W-:Y:S01]  /*1140*/  PRMT R28, R28, 0x7632, R28 ;  /* 0x000076321c1c7816 */ /* 0x000fe2000000001c */
[----:B------:R-:W-:Y:S01]  /*1150*/  FFMA R29, R24, R29, RZ ;  /* 0x0000001d181d7223 */ /* 0x000fe200000000ff */
[----:B------:R-:W-:Y:S01]  /*1160*/  SEL R39, R39, RZ, P0 ;  /* 0x000000ff27277207 */ /* 0x000fe20000000000 */
[----:B------:R-:W-:Y:S01]  /*1170*/  IMAD.U32 R63, R64, 0x10000, RZ ;  /* 0x00010000403f7824 */ /* 0x000fe200078e00ff */
[----:B------:R-:W-:Y:S01]  /*1180*/  FSEL R25, R25, RZ, P6 ;  /* 0x000000ff19197208 */ /* 0x000fe20003000000 */
[----:B------:R-:W-:Y:S01]  /*1190*/  IMAD.U32 R30, R30, 0x10000, RZ ;  /* 0x000100001e1e7824 */ /* 0x000fe200078e00ff */
[----:B------:R-:W-:Y:S01]  /*11a0*/  SEL R43, R43, RZ, P3 ;  /* 0x000000ff2b2b7207 */ /* 0x000fe20001800000 */
[----:B------:R-:W-:Y:S01]  /*11b0*/  IMAD.U32 R64, R62, 0x10000, RZ ;  /* 0x000100003e407824 */ /* 0x000fe200078e00ff */
[----:B------:R-:W-:-:S02]  /*11c0*/  FSEL R27, R27, RZ, P6 ;  /* 0x000000ff1b1b7208 */ /* 0x000fc40003000000 */
[----:B------:R-:W-:Y:S02]  /*11d0*/  ISETP.LT.AND P3, PT, R2, 0x80, !P1 ;  /* 0x000000800200780c */ /* 0x000fe40004f61270 */
[----:B------:R-:W-:Y:S01]  /*11e0*/  PRMT R34, R34, 0x7632, R34 ;  /* 0x0000763222227816 */ /* 0x000fe20000000022 */
[----:B------:R-:W-:Y:S01]  /*11f0*/  FFMA R66, R30, R39, R25 ;  /* 0x000000271e427223 */ /* 0x000fe20000000019 */
[----:B------:R-:W-:Y:S02]  /*1200*/  ISETP.LT.AND P4, PT, R3, 0x40, P3 ;  /* 0x000000400300780c */ /* 0x000fe40001f81270 */
[----:B------:R-:W-:Y:S01]  /*1210*/  SEL R37, R37, RZ, P0 ;  /* 0x000000ff25257207 */ /* 0x000fe20000000000 */
[----:B------:R-:W-:Y:S01]  /*1220*/  IMAD.U32 R31, R34, 0x10000, RZ ;  /* 0x00010000221f7824 */ /* 0x000fe200078e00ff */
[----:B------:R-:W-:Y:S01]  /*1230*/  FSEL R32, R32, RZ, P6 ;  /* 0x000000ff20207208 */ /* 0x000fe20003000000 */
[----:B------:R-:W-:Y:S01]  /*1240*/  IMAD.IADD R36, R33, 0x1, R36 ;  /* 0x0000000121247824 */ /* 0x000fe200078e0224 */
[----:B------:R-:W-:Y:S01]  /*1250*/  CS2R R24, SRZ ;  /* 0x0000000000187805 */ /* 0x000fe2000001ff00 */
[----:B------:R-:W-:-:S02]  /*1260*/  IADD3 R38, R0, 0x80, RZ ;  /* 0x0000008000267810 */ /* 0x000fc40007ffe0ff */
[----:B------:R-:W-:Y:S01]  /*1270*/  FFMA R63, R63, R37, R32 ;  /* 0x000000253f3f7223 */ /* 0x000fe20000000020 */
[----:B------:R-:W-:Y:S01]  /*1280*/  IMAD.WIDE R36, R36, R57, c[0x0][0x160] ;  /* 0x0000580024247625 */ /* 0x000fe200078e0239 */
[----:B------:R-:W-:-:S03]  /*1290*/  CS2R R32, SRZ ;  /* 0x0000000000207805 */ /* 0x000fc6000001ff00 */
[----:B------:R-:W-:Y:S02]  /*12a0*/  IMAD.SHL.U32 R71, R54, 0x4, RZ ;  /* 0x0000000436477824 */ /* 0x000fe400078e00ff */
[-C--:B------:R-:W-:Y:S01]  /*12b0*/  IMAD.WIDE R38, R38, R49.reuse, c[0x0][0x170] ;  /* 0x00005c0026267625 */ /* 0x080fe200078e0231 */
[----:B------:R-:W-:Y:S02]  /*12c0*/  IADD3 R40, R0, 0x84, RZ ;  /* 0x0000008400287810 */ /* 0x000fe40007ffe0ff */
[----:B------:R-:W-:Y:S02]  /*12d0*/  SHF.R.S32.HI R69, RZ, 0x1b, R52 ;  /* 0x0000001bff457819 */ /* 0x000fe40000011434 */
[----:B------:R-:W-:Y:S01]  /*12e0*/  LOP3.LUT R71, R71, 0xc, RZ, 0xc0, !PT ;  /* 0x0000000c47477812 */ /* 0x000fe200078ec0ff */
[----:B------:R-:W-:Y:S01]  /*12f0*/  IMAD.WIDE R40, R40, R49, c[0x0][0x170] ;  /* 0x00005c0028287625 */ /* 0x000fe200078e0231 */
[----:B------:R-:W-:Y:S02]  /*1300*/  SGXT R69, R69, 0x1 ;  /* 0x000000014545781a */ /* 0x000fe40000000200 */
[----:B------:R-:W-:-:S02]  /*1310*/  LOP3.LUT R56, R56, R71, RZ, 0xfc, !PT ;  /* 0x0000004738387212 */ /* 0x000fc400078efcff */
[----:B------:R-:W-:Y:S02]  /*1320*/  P2R R61, PR, RZ, 0x4 ;  /* 0x00000004ff3d7803 */ /* 0x000fe40000000000 */
[----:B------:R-:W-:Y:S02]  /*1330*/  LEA.HI R69, R69, R56, RZ, 0x4 ;  /* 0x0000003845457211 */ /* 0x000fe400078f20ff */
[----:B------:R-:W-:-:S03]  /*1340*/  ISETP.GE.AND P2, PT, R56, 0x40, PT ;  /* 0x000000403800780c */ /* 0x000fc60003f46270 */
[----:B------:R-:W-:-:S05]  /*1350*/  IMAD.SHL.U32 R52, R69, 0x40, RZ ;  /* 0x0000004045347824 */ /* 0x000fca00078e00ff */
[----:B------:R-:W-:Y:S02]  /*1360*/  LOP3.LUT R52, R52, 0xfffffc00, RZ, 0xc0, !PT ;  /* 0xfffffc0034347812 */ /* 0x000fe400078ec0ff */
[----:B--2---:R-:W-:Y:S02]  /*1370*/  SEL R12, R12, RZ, P0 ;  /* 0x000000ff0c0c7207 */ /* 0x004fe40000000000 */
[----:B------:R-:W-:-:S03]  /*1380*/  SEL R14, R14, RZ, P0 ;  /* 0x000000ff0e0e7207 */ /* 0x000fc60000000000 */
[----:B------:R-:W-:Y:S01]  /*1390*/  FFMA R65, R65, R12, R26 ;  /* 0x0000000c41417223 */ /* 0x000fe2000000001a */
[----:B------:R-:W-:Y:S01]  /*13a0*/  IMAD.U32 R12, R28, 0x10000, RZ ;  /* 0x000100001c0c7824 */ /* 0x000fe200078e00ff */
[----:B------:R-:W-:Y:S01]  /*13b0*/  FFMA R64, R64, R14, R27 ;  /* 0x0000000e40407223 */ /* 0x000fe2000000001b */
[----:B------:R-:W-:Y:S02]  /*13c0*/  SEL R30, R13, RZ, P0 ;  /* 0x000000ff0d1e7207 */ /* 0x000fe40000000000 */
[----:B------:R-:W-:Y:S02]  /*13d0*/  IADD3 R14, R44, 0x84, RZ ;  /* 0x000000842c0e7810 */ /* 0x000fe40007ffe0ff */
[----:B---3--:R-:W-:Y:S02]  /*13e0*/  SEL R16, R16, RZ, P5 ;  /* 0x000000ff10107207 */ /* 0x008fe40002800000 */
[----:B-----5:R-:W-:-:S03]  /*13f0*/  SEL R28, R20, RZ, P5 ;  /* 0x000000ff141c7207 */ /* 0x020fc60002800000 */
[C---:B------:R-:W-:Y:S01]  /*1400*/  IMAD.U32 R67, R16.reuse, 0x10000, RZ ;  /* 0x0001000010437824 */ /* 0x040fe200078e00ff */
[----:B------:R-:W-:Y:S01]  /*1410*/  FSEL R20, R29, RZ, P6 ;  /* 0x000000ff1d147208 */ /* 0x000fe20003000000 */
[----:B------:R-:W-:Y:S01]  /*1420*/  CS2R R26, SRZ ;  /* 0x00000000001a7805 */ /* 0x000fe2000001ff00 */
[----:B------:R-:W-:Y:S01]  /*1430*/  PRMT R16, R16, 0x7632, R16 ;  /* 0x0000763210107816 */ /* 0x000fe20000000010 */
[----:B------:R-:W-:Y:S01]  /*1440*/  FMUL R67, R67, R28 ;  /* 0x0000001c43437220 */ /* 0x000fe20000400000 */
[----:B------:R-:W-:Y:S01]  /*1450*/  IMAD.WIDE R34, R14, R49, c[0x0][0x170] ;  /* 0x00005c000e227625 */ /* 0x000fe200078e0231 */
[----:B------:R-:W-:Y:S01]  /*1460*/  FFMA R20, R31, R30, R20 ;  /* 0x0000001e1f147223 */ /* 0x000fe20000000014 */
[----:B------:R-:W-:Y:S01]  /*1470*/  CS2R R28, SRZ ;  /* 0x00000000001c7805 */ /* 0x000fe2000001ff00 */
[----:B------:R-:W-:Y:S01]  /*1480*/  CS2R R30, SRZ ;  /* 0x00000000001e7805 */ /* 0x000fe2000001ff00 */
[----:B------:R-:W-:Y:S01]  /*1490*/  SEL R21, R21, RZ, P5 ;  /* 0x000000ff15157207 */ /* 0x000fe20002800000 */
[----:B------:R-:W-:Y:S01]  /*14a0*/  IMAD.U32 R16, R16, 0x10000, RZ ;  /* 0x0001000010107824 */ /* 0x000fe200078e00ff */
[----:B------:R-:W-:Y:S01]  /*14b0*/  SEL R17, R17, RZ, P5 ;  /* 0x000000ff11117207 */ /* 0x000fe20002800000 */
[----:B------:R0:W2:Y:S01]  /*14c0*/  @P5 LDG.E.EL.128 R24, [R34.64] ;  /* 0x0000000422185981 */ /* 0x0000a2000c2e1d00 */
[----:B------:R-:W-:Y:S01]  /*14d0*/  LOP3.LUT R12, R12, 0x80000000, RZ, 0x3c, !PT ;  /* 0x800000000c0c7812 */ /* 0x000fe200078e3cff */
[----:B------:R-:W-:-:S02]  /*14e0*/  FMUL R21, R16, R21 ;  /* 0x0000001510157220 */ /* 0x000fc40000400000 */
[----:B------:R1:W3:Y:S01]  /*14f0*/  @P4 LDG.E.EL.128 R28, [R36.64] ;  /* 0x00000004241c4981 */ /* 0x0002e2000c2e1d00 */
[----:B------:R-:W-:Y:S01]  /*1500*/  SHF.R.U32.HI R16, RZ, 0x2, R54 ;  /* 0x00000002ff107819 */ /* 0x000fe20000011636 */
[----:B------:R-:W-:Y:S01]  /*1510*/  FFMA R12, R12, R43, RZ ;  /* 0x0000002b0c0c7223 */ /* 0x000fe200000000ff */
[----:B0-----:R-:W-:Y:S01]  /*1520*/  CS2R R34, SRZ ;  /* 0x0000000000227805 */ /* 0x001fe2000001ff00 */
[----:B-1----:R-:W-:Y:S01]  /*1530*/  SEL R37, R22, RZ, P5 ;  /* 0x000000ff16257207 */ /* 0x002fe20002800000 */
[----:B------:R-:W-:-:S04]  /*1540*/  IMAD.U32 R22, R17, 0x10000, RZ ;  /* 0x0001000011167824 */ /* 0x000fc800078e00ff */
[----:B------:R0:W4:Y:S01]  /*1550*/  @P4 LDG.E.EL.128 R32, [R38.64] ;  /* 0x0000000426204981 */ /* 0x000122000c2e1d00 */
[----:B------:R-:W-:Y:S01]  /*1560*/  IMAD.SHL.U32 R43, R47, 0x8, RZ ;  /* 0x000000082f2b7824 */ /* 0x000fe200078e00ff */
[----:B------:R-:W-:Y:S01]  /*1570*/  SGXT.U32 R16, R16, 0x3 ;  /* 0x000000031010781a */ /* 0x000fe20000000000 */
[----:B------:R-:W-:Y:S02]  /*1580*/  FMUL R22, R22, R37 ;  /* 0x0000002516167220 */ /* 0x000fe40000400000 */
[----:B------:R-:W-:Y:S01]  /*1590*/  CS2R R36, SRZ ;  /* 0x0000000000247805 */ /* 0x000fe2000001ff00 */
[----:B------:R-:W-:Y:S01]  /*15a0*/  LOP3.LUT R16, R43, R16, RZ, 0xfc, !PT ;  /* 0x000000102b107212 */ /* 0x000fe200078efcff */
[----:B0-----:R-:W-:Y:S01]  /*15b0*/  CS2R R38, SRZ ;  /* 0x0000000000267805 */ /* 0x001fe2000001ff00 */
[----:B------:R-:W-:-:S05]  /*15c0*/  SHF.R.S32.HI R54, RZ, 0x2, R56 ;  /* 0x00000002ff367819 */ /* 0x000fca0000011438 */
[----:B------:R0:W5:Y:S01]  /*15d0*/  @P4 LDG.E.EL.128 R36, [R40.64] ;  /* 0x0000000428244981 */ /* 0x000162000c2e1d00 */
[----:B------:R-:W-:Y:S02]  /*15e0*/  LOP3.LUT R54, R54, 0x80000003, RZ, 0xc0, !PT ;  /* 0x8000000336367812 */ /* 0x000fe400078ec0ff */
[----:B0-----:R-:W-:-:S04]  /*15f0*/  LOP3.LUT R41, R53, R16, RZ, 0xfc, !PT ;  /* 0x0000001035297212 */ /* 0x001fc800078efcff */
[----:B------:R-:W-:-:S04]  /*1600*/  ISETP.LT.AND P6, PT, R41, 0x100, !P2 ;  /* 0x000001002900780c */ /* 0x000fc800057c1270 */
[----:B------:R-:W-:Y:S01]  /*1610*/  ISETP.EQ.AND P6, PT, R54, 0x2, P6 ;  /* 0x000000023600780c */ /* 0x000fe200037c2270 */
[----:B------:R-:W-:Y:S01]  /*1620*/  IMAD R68, R41, 0x4, R52 ;  /* 0x0000000429447824 */ /* 0x000fe200078e0234 */
[----:B------:R-:W-:Y:S01]  /*1630*/  CS2R R42, SRZ ;  /* 0x00000000002a7805 */ /* 0x000fe2000001ff00 */
[----:B------:R-:W-:Y:S02]  /*1640*/  CS2R R40, SRZ ;  /* 0x0000000000287805 */ /* 0x000fe4000001ff00 */
[----:B------:R-:W-:-:S08]  /*1650*/  IMAD.WIDE R68, R68, R49, c[0x0][0x178] ;  /* 0x00005e0044447625 */ /* 0x000fd000078e0231 */
[----:B------:R-:W2:Y:S01]  /*1660*/  @P6 LDG.E.EL.128 R40, [R68.64] ;  /* 0x0000000444286981 */ /* 0x000ea2000c2e1d00 */
[----:B------:R-:W-:Y:S02]  /*1670*/  P2R R14, PR, RZ, 0x2 ;  /* 0x00000002ff0e7803 */ /* 0x000fe40000000000 */
[----:B------:R-:W-:Y:S02]  /*1680*/  P2R R13, PR, RZ, 0x1 ;  /* 0x00000001ff0d7803 */ /* 0x000fe40000000000 */
[----:B--2---:R-:W-:Y:S02]  /*1690*/  SEL R56, R41, RZ, P6 ;  /* 0x000000ff29387207 */ /* 0x004fe40003000000 */
[----:B------:R-:W-:Y:S02]  /*16a0*/  LOP3.LUT R41, R53, 0x40, R16, 0xfe, !PT ;  /* 0x0000004035297812 */ /* 0x000fe400078efe10 */
[----:B------:R-:W-:Y:S02]  /*16b0*/  SEL R40, R40, RZ, P6 ;  /* 0x000000ff28287207 */ /* 0x000fe40003000000 */
[----:B------:R-:W-:-:S02]  /*16c0*/  SEL R42, R42, RZ, P6 ;  /* 0x000000ff2a2a7207 */ /* 0x000fc40003000000 */
[----:B------:R-:W-:Y:S02]  /*16d0*/  SEL R70, R43, RZ, P6 ;  /* 0x000000ff2b467207 */ /* 0x000fe40003000000 */
[----:B------:R-:W-:Y:S02]  /*16e0*/  ISETP.LT.AND P1, PT, R41, 0x100, !P2 ;  /* 0x000001002900780c */ /* 0x000fe40005721270 */
[C---:B------:R-:W-:Y:S02]  /*16f0*/  ISETP.NE.AND P6, PT, R54.reuse, 0x2, PT ;  /* 0x000000023600780c */ /* 0x040fe40003fc5270 */
[C-C-:B------:R-:W-:Y:S02]  /*1700*/  LOP3.LUT R43, R53.reuse, 0x80, R16.reuse, 0xfe, !PT ;  /* 0x00000080352b7812 */ /* 0x140fe400078efe10 */
[----:B------:R-:W-:Y:S02]  /*1710*/  LOP3.LUT R53, R53, 0xc0, R16, 0xfe, !PT ;  /* 0x000000c035357812 */ /* 0x000fe400078efe10 */
[----:B------:R-:W-:-:S02]  /*1720*/  ISETP.EQ.AND P1, PT, R54, 0x2, P1 ;  /* 0x000000023600780c */ /* 0x000fc40000f22270 */
[----:B------:R-:W-:Y:S01]  /*1730*/  FSEL R73, R42, RZ, !P6 ;  /* 0x000000ff2a497208 */ /* 0x000fe20007000000 */
[----:B------:R-:W-:Y:S01]  /*1740*/  IMAD R42, R41, 0x4, R52 ;  /* 0x00000004292a7824 */ /* 0x000fe200078e0234 */
[----:B------:R-:W-:Y:S01]  /*1750*/  FSEL R69, R56, RZ, !P6 ;  /* 0x000000ff38457208 */ /* 0x000fe20007000000 */
[----:B------:R-:W-:Y:S01]  /*1760*/  IMAD R16, R71, 0x101, R16 ;  /* 0x0000010147107824 */ /* 0x000fe200078e0210 */
[C---:B------:R-:W-:Y:S01]  /*1770*/  ISETP.LT.AND P0, PT, R43.reuse, 0x100, !P2 ;  /* 0x000001002b00780c */ /* 0x040fe20005701270 */
[--C-:B------:R-:W-:Y:S01]  /*1780*/  IMAD R68, R43, 0x4, R52.reuse ;  /* 0x000000042b447824 */ /* 0x100fe200078e0234 */
[C---:B------:R-:W-:Y:S01]  /*1790*/  ISETP.LT.AND P2, PT, R53.reuse, 0x100, !P2 ;  /* 0x000001003500780c */ /* 0x040fe20005741270 */
[----:B------:R-:W-:Y:S01]  /*17a0*/  IMAD R56, R53, 0x4, R52 ;  /* 0x0000000435387824 */ /* 0x000fe200078e0234 */
[----:B------:R-:W-:Y:S01]  /*17b0*/  FSEL R71, R40, RZ, !P6 ;  /* 0x000000ff28477208 */ /* 0x000fe20007000000 */
[----:B------:R-:W-:Y:S01]  /*17c0*/  IMAD.WIDE R52, R42, R49, c[0x0][0x178] ;  /* 0x00005e002a347625 */ /* 0x000fe200078e0231 */
[----:B------:R-:W-:Y:S01]  /*17d0*/  CS2R R40, SRZ ;  /* 0x0000000000287805 */ /* 0x000fe2000001ff00 */
[----:B------:R-:W-:-:S06]  /*17e0*/  CS2R R42, SRZ ;  /* 0x00000000002a7805 */ /* 0x000fcc000001ff00 */
[----:B------:R0:W2:Y:S01]  /*17f0*/  @P1 LDG.E.EL.128 R40, [R52.64] ;  /* 0x0000000434281981 */ /* 0x0000a2000c2e1d00 */
[----:B------:R-:W-:-:S03]  /*1800*/  ISETP.EQ.AND P0, PT, R54, 0x2, P0 ;  /* 0x000000023600780c */ /* 0x000fc60000702270 */
[----:B------:R1:W-:Y:S04]  /*1810*/  STS [R16.X4], R71 ;  /* 0x0000004710007388 */ /* 0x0003e80000004800 */
[----:B------:R2:W-:Y:S01]  /*1820*/  STS [R16.X4+0x808], R73 ;  /* 0x0008084910007388 */ /* 0x0005e20000004800 */
[----:B-1----:R-:W-:-:S03]  /*1830*/  FSEL R71, R70, RZ, !P6 ;  /* 0x000000ff46477208 */ /* 0x002fc60007000000 */
[----:B------:R1:W-:Y:S01]  /*1840*/  STS [R16.X4+0x404], R69 ;  /* 0x0004044510007388 */ /* 0x0003e20000004800 */
[----:B0-----:R-:W-:-:S03]  /*1850*/  IMAD.WIDE R52, R68, R49, c[0x0][0x178] ;  /* 0x00005e0044347625 */ /* 0x001fc600078e0231 */
[----:B------:R0:W-:Y:S01]  /*1860*/  STS [R16.X4+0xc0c], R71 ;  /* 0x000c0c4710007388 */ /* 0x0001e20000004800 */
[----:B--2---:R-:W-:Y:S02]  /*1870*/  SEL R40, R40, RZ, P1 ;  /* 0x000000ff28287207 */ /* 0x004fe40000800000 */
[----:B------:R-:W-:Y:S02]  /*1880*/  SEL R73, R43, RZ, P1 ;  /* 0x000000ff2b497207 */ /* 0x000fe40000800000 */
[----:B------:R-:W-:Y:S02]  /*1890*/  FSEL R43, R40, RZ, !P6 ;  /* 0x000000ff282b7208 */ /* 0x000fe40007000000 */
[----:B------:R-:W-:Y:S02]  /*18a0*/  SEL R41, R41, RZ, P1 ;  /* 0x000000ff29297207 */ /* 0x000fe40000800000 */
[----:B------:R-:W-:Y:S01]  /*18b0*/  SEL R42, R42, RZ, P1 ;  /* 0x000000ff2a2a7207 */ /* 0x000fe20000800000 */
[----:B------:R2:W-:Y:S01]  /*18c0*/  STS [R16.X4+0x100], R43 ;  /* 0x0001002b10007388 */ /* 0x0005e20000004800 */
[----:B-1----:R-:W-:-:S02]  /*18d0*/  FSEL R69, R41, RZ, !P6 ;  /* 0x000000ff29457208 */ /* 0x002fc40007000000 */
[----:B0-----:R-:W-:Y:S01]  /*18e0*/  FSEL R71, R42, RZ, !P6 ;  /* 0x000000ff2a477208 */ /* 0x001fe20007000000 */
[----:B------:R-:W-:Y:S01]  /*18f0*/  CS2R R40, SRZ ;  /* 0x0000000000287805 */ /* 0x000fe2000001ff00 */
[----:B--2---:R-:W-:-:S06]  /*1900*/  CS2R R42, SRZ ;  /* 0x00000000002a7805 */ /* 0x004fcc000001ff00 */
[----:B------:R0:W2:Y:S01]  /*1910*/  @P0 LDG.E.EL.128 R40, [R52.64] ;  /* 0x0000000434280981 */ /* 0x0000a2000c2e1d00 */
[----:B------:R-:W-:Y:S02]  /*1920*/  ISETP.EQ.AND P2, PT, R54, 0x2, P2 ;  /* 0x000000023600780c */ /* 0x000fe40001742270 */
[----:B------:R-:W-:Y:S01]  /*1930*/  FSEL R73, R73, RZ, !P6 ;  /* 0x000000ff49497208 */ /* 0x000fe20007000000 */
[----:B------:R1:W-:Y:S04]  /*1940*/  STS [R16.X4+0x504], R69 ;  /* 0x0005044510007388 */ /* 0x0003e80000004800 */
[----:B------:R1:W-:Y:S04]  /*1950*/  STS [R16.X4+0x908], R71 ;  /* 0x0009084710007388 */ /* 0x0003e80000004800 */
[----:B------:R1:W-:Y:S01]  /*1960*/  STS [R16.X4+0xd0c], R73 ;  /* 0x000d0c4910007388 */ /* 0x0003e20000004800 */
[----:B0-----:R-:W-:Y:S01]  /*1970*/  IMAD.WIDE R52, R56, R49, c[0x0][0x178] ;  /* 0x00005e0038347625 */ /* 0x001fe200078e0231 */
[----:B--2---:R-:W-:-:S02]  /*1980*/  SEL R40, R40, RZ, P0 ;  /* 0x000000ff28287207 */ /* 0x004fc40000000000 */
[----:B------:R-:W-:Y:S02]  /*1990*/  SEL R41, R41, RZ, P0 ;  /* 0x000000ff29297207 */ /* 0x000fe40000000000 */
[----:B------:R-:W-:Y:S02]  /*19a0*/  SEL R42, R42, RZ, P0 ;  /* 0x000000ff2a2a7207 */ /* 0x000fe40000000000 */
[----:B------:R-:W-:Y:S02]  /*19b0*/  SEL R43, R43, RZ, P0 ;  /* 0x000000ff2b2b7207 */ /* 0x000fe40000000000 */
[----:B------:R-:W-:Y:S02]  /*19c0*/  ISETP.NE.AND P0, PT, R13, RZ, PT ;  /* 0x000000ff0d00720c */ /* 0x000fe40003f05270 */
[----:B------:R-:W-:Y:S02]  /*19d0*/  FSEL R13, R40, RZ, !P6 ;  /* 0x000000ff280d7208 */ /* 0x000fe40007000000 */
[----:B-1----:R-:W-:-:S02]  /*19e0*/  FSEL R69, R41, RZ, !P6 ;  /* 0x000000ff29457208 */ /* 0x002fc40007000000 */
[----:B------:R-:W-:Y:S01]  /*19f0*/  FSEL R71, R42, RZ, !P6 ;  /* 0x000000ff2a477208 */ /* 0x000fe20007000000 */
[----:B------:R-:W-:Y:S01]  /*1a00*/  CS2R R40, SRZ ;  /* 0x0000000000287805 */ /* 0x000fe2000001ff00 */
[----:B------:R-:W-:Y:S02]  /*1a10*/  FSEL R73, R43, RZ, !P6 ;  /* 0x000000ff2b497208 */ /* 0x000fe40007000000 */
[----:B------:R-:W-:-:S06]  /*1a20*/  CS2R R42, SRZ ;  /* 0x00000000002a7805 */ /* 0x000fcc000001ff00 */
[----:B------:R0:W2:Y:S04]  /*1a30*/  @P2 LDG.E.EL.128 R40, [R52.64] ;  /* 0x0000000434282981 */ /* 0x0000a8000c2e1d00 */
[----:B------:R-:W-:Y:S04]  /*1a40*/  STS [R16.X4+0x200], R13 ;  /* 0x0002000d10007388 */ /* 0x000fe80000004800 */
[----:B------:R-:W-:Y:S04]  /*1a50*/  STS [R16.X4+0xa08], R71 ;  /* 0x000a084710007388 */ /* 0x000fe80000004800 */
[----:B------:R-:W-:Y:S01]  /*1a60*/  STS [R16.X4+0xe0c], R73 ;  /* 0x000e0c4910007388 */ /* 0x000fe20000004800 */
[C-C-:B0-----:R-:W-:Y:S01]  /*1a70*/  IADD3 R52, R45.reuse, 0x400, R44.reuse ;  /* 0x000004002d347810 */ /* 0x141fe20007ffe02c */
[----:B------:R-:W-:-:S02]  /*1a80*/  IMAD.IADD R68, R45, 0x1, R44 ;  /* 0x000000012d447824 */ /* 0x000fc400078e022c */
[----:B------:R-:W-:Y:S01]  /*1a90*/  IMAD R49, R47, 0x101, R46 ;  /* 0x000001012f317824 */ /* 0x000fe200078e022e */
[----:B------:R0:W-:Y:S01]  /*1aa0*/  STS [R16.X4+0x604], R69 ;  /* 0x0006044510007388 */ /* 0x0001e20000004800 */
[----:B------:R-:W-:Y:S01]  /*1ab0*/  CS2R R44, SRZ ;  /* 0x00000000002c7805 */ /* 0x000fe2000001ff00 */
[----:B------:R-:W-:Y:S01]  /*1ac0*/  CS2R R46, SRZ ;  /* 0x00000000002e7805 */ /* 0x000fe2000001ff00 */
[----:B------:R-:W-:-:S04]  /*1ad0*/  IMAD.WIDE R52, R52, R57, c[0x0][0x180] ;  /* 0x0000600034347625 */ /* 0x000fc800078e0239 */
[----:B0-----:R-:W-:Y:S01]  /*1ae0*/  IMAD.WIDE R68, R68, R57, c[0x0][0x180] ;  /* 0x0000600044447625 */ /* 0x001fe200078e0239 */
[----:B--2---:R-:W-:Y:S02]  /*1af0*/  SEL R40, R40, RZ, P2 ;  /* 0x000000ff28287207 */ /* 0x004fe40001000000 */
[----:B------:R-:W-:Y:S02]  /*1b00*/  SEL R41, R41, RZ, P2 ;  /* 0x000000ff29297207 */ /* 0x000fe40001000000 */
[----:B------:R-:W-:Y:S02]  /*1b10*/  SEL R42, R42, RZ, P2 ;  /* 0x000000ff2a2a7207 */ /* 0x000fe40001000000 */
[----:B------:R-:W-:Y:S02]  /*1b20*/  SEL R43, R43, RZ, P2 ;  /* 0x000000ff2b2b7207 */ /* 0x000fe40001000000 */
[----:B------:R-:W-:-:S04]  /*1b30*/  ISETP.GE.AND P2, PT, R2, 0x100, PT ;  /* 0x000001000200780c */ /* 0x000fc80003f46270 */
[----:B------:R-:W-:Y:S02]  /*1b40*/  ISETP.LT.AND P2, PT, R11, 0x40, !P2 ;  /* 0x000000400b00780c */ /* 0x000fe40005741270 */
[----:B------:R-:W-:Y:S02]  /*1b50*/  FSEL R13, R40, RZ, !P6 ;  /* 0x000000ff280d7208 */ /* 0x000fe40007000000 */
[----:B------:R-:W-:Y:S02]  /*1b60*/  FSEL R71, R41, RZ, !P6 ;  /* 0x000000ff29477208 */ /* 0x000fe40007000000 */
[----:B------:R-:W-:Y:S02]  /*1b70*/  FSEL R73, R42, RZ, !P6 ;  /* 0x000000ff2a497208 */ /* 0x000fe40007000000 */
[----:B------:R-:W-:Y:S02]  /*1b80*/  FSEL R75, R43, RZ, !P6 ;  /* 0x000000ff2b4b7208 */ /* 0x000fe40007000000 */
[----:B------:R-:W-:Y:S01]  /*1b90*/  ISETP.GT.AND P6, PT, R55, 0x2, P2 ;  /* 0x000000023700780c */ /* 0x000fe200017c4270 */
[----:B------:R-:W-:Y:S01]  /*1ba0*/  CS2R R40, SRZ ;  /* 0x0000000000287805 */ /* 0x000fe2000001ff00 */
[----:B------:R-:W-:Y:S01]  /*1bb0*/  CS2R R42, SRZ ;  /* 0x00000000002a7805 */ /* 0x000fe2000001ff00 */
[----:B------:R-:W-:Y:S04]  /*1bc0*/  STS [R16.X4+0x300], R13 ;  /* 0x0003000d10007388 */ /* 0x000fe80000004800 */
[----:B------:R-:W-:Y:S04]  /*1bd0*/  STS [R16.X4+0x704], R71 ;  /* 0x0007044710007388 */ /* 0x000fe80000004800 */
[----:B------:R-:W-:Y:S04]  /*1be0*/  STS [R16.X4+0xb08], R73 ;  /* 0x000b084910007388 */ /* 0x000fe80000004800 */
[----:B------:R-:W-:Y:S04]  /*1bf0*/  STS [R16.X4+0xf0c], R75 ;  /* 0x000f0c4b10007388 */ /* 0x000fe80000004800 */
[----:B------:R-:W-:Y:S06]  /*1c00*/  BAR.SYNC 0x0 ;  /* 0x0000000000007b1d */ /* 0x000fec0000000000 */
[----:B------:R-:W2:Y:S04]  /*1c10*/  @P6 LDG.E.EL.128 R40, [R68.64] ;  /* 0x0000000444286981 */ /* 0x000ea8000c2e1d00 */
[----:B------:R4:W2:Y:S01]  /*1c20*/  @P6 LDG.E.EL.128 R44, [R52.64] ;  /* 0x00000004342c6981 */ /* 0x0008a2000c2e1d00 */
[----:B------:R-:W-:-:S02]  /*1c30*/  ISETP.NE.AND P1, PT, R14, RZ, PT ;  /* 0x000000ff0e00720c */ /* 0x000fc40003f25270 */
[----:B------:R-:W-:Y:S02]  /*1c40*/  P2R R54, PR, RZ, 0x4 ;  /* 0x00000004ff367803 */ /* 0x000fe40000000000 */
[----:B------:R-:W-:Y:S02]  /*1c50*/  ISETP.NE.AND P2, PT, R55, 0x2, PT ;  /* 0x000000023700780c */ /* 0x000fe40003f45270 */
[----:B------:R-:W-:Y:S02]  /*1c60*/  SEL R56, R23, RZ, P5 ;  /* 0x000000ff17387207 */ /* 0x000fe40002800000 */
[----:B------:R-:W-:Y:S02]  /*1c70*/  LEA.HI R58, R58, R3, RZ, 0x2 ;  /* 0x000000033a3a7211 */ /* 0x000fe400078f10ff */
[----:B------:R-:W-:Y:S02]  /*1c80*/  LEA.HI R6, R6, R6, RZ, 0x2 ;  /* 0x0000000606067211 */ /* 0x000fe400078f10ff */
[----:B------:R-:W-:-:S02]  /*1c90*/  SHF.R.S32.HI R58, RZ, 0x2, R58 ;  /* 0x00000002ff3a7819 */ /* 0x000fc4000001143a */
[----:B----4-:R-:W-:Y:S02]  /*1ca0*/  SEL R52, R34, RZ, P4 ;  /* 0x000000ff22347207 */ /* 0x010fe40002000000 */
[----:B------:R-:W-:Y:S02]  /*1cb0*/  SEL R53, R24, RZ, P5 ;  /* 0x000000ff18357207 */ /* 0x000fe40002800000 */
[----:B---3--:R-:W-:Y:S02]  /*1cc0*/  SEL R24, R28, RZ, P4 ;  /* 0x000000ff1c187207 */ /* 0x008fe40002000000 */
[----:B-----5:R-:W-:Y:S02]  /*1cd0*/  SEL R36, R36, RZ, P4 ;  /* 0x000000ff24247207 */ /* 0x020fe40002000000 */
[----:B------:R-:W-:Y:S02]  /*1ce0*/  SEL R18, R18, RZ, P5 ;  /* 0x000000ff12127207 */ /* 0x000fe40002800000 */
[----:B------:R-:W-:-:S02]  /*1cf0*/  SEL R19, R19, RZ, P5 ;  /* 0x000000ff13137207 */ /* 0x000fc40002800000 */
[----:B------:R-:W-:Y:S01]  /*1d00*/  SEL R35, R35, RZ, P4 ;  /* 0x000000ff23237207 */ /* 0x000fe20002000000 */
[----:B------:R-:W-:Y:S01]  /*1d10*/  IMAD.U32 R28, R18, 0x10000, RZ ;  /* 0x00010000121c7824 */ /* 0x000fe200078e00ff */
[----:B------:R-:W-:Y:S02]  /*1d20*/  SEL R37, R37, RZ, P4 ;  /* 0x000000ff25257207 */ /* 0x000fe40002000000 */
[----:B------:R-:W-:Y:S02]  /*1d30*/  SEL R38, R38, RZ, P4 ;  /* 0x000000ff26267207 */ /* 0x000fe40002000000 */
[----:B------:R-:W-:Y:S02]  /*1d40*/  SEL R39, R39, RZ, P4 ;  /* 0x000000ff27277207 */ /* 0x000fe40002000000 */
[----:B------:R-:W-:Y:S02]  /*1d50*/  SEL R26, R26, RZ, P5 ;  /* 0x000000ff1a1a7207 */ /* 0x000fe40002800000 */
[----:B------:R-:W-:-:S02]  /*1d60*/  PRMT R18, R18, 0x7632, R18 ;  /* 0x0000763212127816 */ /* 0x000fc40000000012 */
[----:B------:R-:W-:Y:S02]  /*1d70*/  SEL R25, R25, RZ, P5 ;  /* 0x000000ff19197207 */ /* 0x000fe40002800000 */
[----:B------:R-:W-:Y:S01]  /*1d80*/  SEL R27, R27, RZ, P5 ;  /* 0x000000ff1b1b7207 */ /* 0x000fe20002800000 */
[----:B------:R-:W-:Y:S01]  /*1d90*/  IMAD.U32 R18, R18, 0x10000, RZ ;  /* 0x0001000012127824 */ /* 0x000fe200078e00ff */
[----:B--2---:R-:W-:Y:S02]  /*1da0*/  SEL R16, R40, RZ, P6 ;  /* 0x000000ff28107207 */ /* 0x004fe40003000000 */
[----:B------:R-:W-:Y:S02]  /*1db0*/  SEL R44, R44, RZ, P6 ;  /* 0x000000ff2c2c7207 */ /* 0x000fe40003000000 */
[----:B------:R-:W-:Y:S02]  /*1dc0*/  SEL R13, R42, RZ, P6 ;  /* 0x000000ff2a0d7207 */ /* 0x000fe40003000000 */
[----:B------:R-:W-:Y:S01]  /*1dd0*/  SEL R42, R43, RZ, P6 ;  /* 0x000000ff2b2a7207 */ /* 0x000fe20003000000 */
[----:B------:R-:W-:-:S02]  /*1de0*/  IMAD.U32 R43, R16, 0x10000, RZ ;  /* 0x00010000102b7824 */ /* 0x000fc400078e00ff */
[----:B------:R-:W-:-:S04]  /*1df0*/  IMAD.U32 R14, R44, 0x10000, RZ ;  /* 0x000100002c0e7824 */ /* 0x000fc800078e00ff */
[--C-:B------:R-:W-:Y:S01]  /*1e00*/  FADD R43, R43, R14.reuse ;  /* 0x0000000e2b2b7221 */ /* 0x100fe20000000000 */
[----:B------:R-:W-:Y:S02]  /*1e10*/  PRMT R14, R16, 0x7632, R14 ;  /* 0x00007632100e7816 */ /* 0x000fe4000000000e */
[----:B------:R-:W-:Y:S02]  /*1e20*/  PRMT R16, R44, 0x7632, R16 ;  /* 0x000076322c107816 */ /* 0x000fe40000000010 */
[----:B------:R-:W-:Y:S01]  /*1e30*/  SEL R40, R45, RZ, P6 ;  /* 0x000000ff2d287207 */ /* 0x000fe20003000000 */
[----:B------:R-:W-:Y:S01]  /*1e40*/  IMAD.U32 R45, R14, 0x10000, RZ ;  /* 0x000100000e2d7824 */ /* 0x000fe200078e00ff */
[----:B------:R-:W-:Y:S01]  /*1e50*/  SEL R47, R47, RZ, P6 ;  /* 0x000000ff2f2f7207 */ /* 0x000fe20003000000 */
[----:B------:R-:W-:-:S04]  /*1e60*/  IMAD.U32 R16, R16, 0x10000, RZ ;  /* 0x0001000010107824 */ /* 0x000fc800078e00ff */
[--C-:B------:R-:W-:Y:S01]  /*1e70*/  FADD R44, R45, R16.reuse ;  /* 0x000000102d2c7221 */ /* 0x100fe20000000000 */
[C---:B------:R-:W-:Y:S01]  /*1e80*/  IMAD.U32 R45, R42.reuse, 0x10000, RZ ;  /* 0x000100002a2d7824 */ /* 0x040fe200078e00ff */
[----:B------:R-:W-:Y:S01]  /*1e90*/  PRMT R16, R42, 0x7632, R16 ;  /* 0x000076322a107816 */ /* 0x000fe20000000010 */
[C---:B------:R-:W-:Y:S01]  /*1ea0*/  IMAD.U32 R14, R47.reuse, 0x10000, RZ ;  /* 0x000100002f0e7824 */ /* 0x040fe200078e00ff */
[----:B------:R-:W-:Y:S01]  /*1eb0*/  PRMT R17, R47, 0x7632, R17 ;  /* 0x000076322f117816 */ /* 0x000fe20000000011 */
[----:B------:R-:W0:Y:S02]  /*1ec0*/  LDS R42, [R49.X4] ;  /* 0x00000000312a7984 */ /* 0x000e240000004800 */
[----:B------:R-:W-:Y:S01]  /*1ed0*/  FADD R14, R45, R14 ;  /* 0x0000000e2d0e7221 */ /* 0x000fe20000000000 */
[----:B------:R-:W-:Y:S01]  /*1ee0*/  IMAD.U32 R45, R16, 0x10000, RZ ;  /* 0x00010000102d7824 */ /* 0x000fe200078e00ff */
[----:B------:R-:W-:Y:S01]  /*1ef0*/  LDS R47, [R49.X4+0xc] ;  /* 0x00000c00312f7984 */ /* 0x000fe20000004800 */
[----:B------:R-:W-:-:S04]  /*1f00*/  IMAD.U32 R16, R17, 0x10000, RZ ;  /* 0x0001000011107824 */ /* 0x000fc800078e00ff */
[----:B------:R-:W-:Y:S02]  /*1f10*/  FADD R16, R45, R16 ;  /* 0x000000102d107221 */ /* 0x000fe40000000000 */
[----:B------:R-:W1:Y:S01]  /*1f20*/  LDS R45, [R49.X4+0x4] ;  /* 0x00000400312d7984 */ /* 0x000e620000004800 */
[----:B------:R-:W-:Y:S02]  /*1f30*/  SEL R41, R41, RZ, P6 ;  /* 0x000000ff29297207 */ /* 0x000fe40003000000 */
[----:B------:R-:W-:Y:S02]  /*1f40*/  SEL R46, R46, RZ, P6 ;  /* 0x000000ff2e2e7207 */ /* 0x000fe40003000000 */
[----:B------:R-:W-:-:S04]  /*1f50*/  ISETP.GT.AND P6, PT, R55, 0x2, PT ;  /* 0x000000023700780c */ /* 0x000fc80003fc4270 */
[----:B0-----:R-:W-:Y:S01]  /*1f60*/  @P2 FSEL R42, R43, RZ, P6 ;  /* 0x000000ff2b2a2208 */ /* 0x001fe20003000000 */
[C---:B------:R-:W-:Y:S01]  /*1f70*/  IMAD.U32 R43, R40.reuse, 0x10000, RZ ;  /* 0x00010000282b7824 */ /* 0x040fe200078e00ff */
[----:B------:R-:W-:Y:S02]  /*1f80*/  PRMT R40, R40, 0x7632, R40 ;  /* 0x0000763228287816 */ /* 0x000fe40000000028 */
[----:B-1----:R-:W-:Y:S01]  /*1f90*/  @P2 FSEL R45, R44, RZ, P6 ;  /* 0x000000ff2c2d2208 */ /* 0x002fe20003000000 */
[C---:B------:R-:W-:Y:S01]  /*1fa0*/  IMAD.U32 R44, R41.reuse, 0x10000, RZ ;  /* 0x00010000292c7824 */ /* 0x040fe200078e00ff */
[----:B------:R-:W-:Y:S01]  /*1fb0*/  PRMT R41, R41, 0x7632, R41 ;  /* 0x0000763229297816 */ /* 0x000fe20000000029 */
[----:B------:R-:W-:-:S04]  /*1fc0*/  IMAD.U32 R40, R40, 0x10000, RZ ;  /* 0x0001000028287824 */ /* 0x000fc800078e00ff */
[----:B------:R-:W-:-:S04]  /*1fd0*/  IMAD.U32 R41, R41, 0x10000, RZ ;  /* 0x0001000029297824 */ /* 0x000fc800078e00ff */
[----:B------:R-:W-:Y:S01]  /*1fe0*/  FADD R40, R41, R40 ;  /* 0x0000002829287221 */ /* 0x000fe20000000000 */
[----:B------:R-:W-:Y:S01]  /*1ff0*/  IMAD.U32 R41, R13, 0x10000, RZ ;  /* 0x000100000d297824 */ /* 0x000fe200078e00ff */
[----:B------:R-:W-:-:S03]  /*2000*/  FADD R43, R44, R43 ;  /* 0x0000002b2c2b7221 */ /* 0x000fc60000000000 */
[----:B------:R-:W-:Y:S01]  /*2010*/  @P2 FSEL R47, R40, RZ, P6 ;  /* 0x000000ff282f2208 */ /* 0x000fe20003000000 */
[C---:B------:R-:W-:Y:S01]  /*2020*/  IMAD.U32 R40, R46.reuse, 0x10000, RZ ;  /* 0x000100002e287824 */ /* 0x040fe200078e00ff */
[----:B------:R-:W-:Y:S01]  /*2030*/  PRMT R46, R46, 0x7632, R46 ;  /* 0x000076322e2e7816 */ /* 0x000fe2000000002e */
[----:B------:R-:W0:Y:S01]  /*2040*/  LDS R44, [R49.X4+0x8] ;  /* 0x00000800312c7984 */ /* 0x000e220000004800 */
[----:B------:R-:W-:-:S03]  /*2050*/  PRMT R13, R13, 0x7632, R13 ;  /* 0x000076320d0d7816 */ /* 0x000fc6000000000d */
[----:B------:R-:W-:Y:S02]  /*2060*/  IMAD.U32 R46, R46, 0x10000, RZ ;  /* 0x000100002e2e7824 */ /* 0x000fe400078e00ff */
[----:B------:R-:W-:-:S04]  /*2070*/  IMAD.U32 R13, R13, 0x10000, RZ ;  /* 0x000100000d0d7824 */ /* 0x000fc800078e00ff */
[----:B------:R-:W-:Y:S02]  /*2080*/  FADD R13, R13, R46 ;  /* 0x0000002e0d0d7221 */ /* 0x000fe40000000000 */
[----:B------:R-:W1:Y:S01]  /*2090*/  LDS R46, [R49.X4+0x10] ;  /* 0x00001000312e7984 */ /* 0x000e620000004800 */
[----:B------:R-:W-:-:S03]  /*20a0*/  FADD R40, R41, R40 ;  /* 0x0000002829287221 */ /* 0x000fc60000000000 */
[----:B------:R-:W2:Y:S01]  /*20b0*/  LDS R41, [R49.X4+0x18] ;  /* 0x0000180031297984 */ /* 0x000ea20000004800 */
[----:B0-----:R-:W-:-:S03]  /*20c0*/  @P2 FSEL R44, R43, RZ, P6 ;  /* 0x000000ff2b2c2208 */ /* 0x001fc60003000000 */
[----:B------:R-:W0:Y:S01]  /*20d0*/  LDS R43, [R49.X4+0x1c] ;  /* 0x00001c00312b7984 */ /* 0x000e220000004800 */
[----:B-1----:R-:W-:-:S03]  /*20e0*/  @P2 FSEL R46, R40, RZ, P6 ;  /* 0x000000ff282e2208 */ /* 0x002fc60003000000 */
[----:B------:R-:W1:Y:S01]  /*20f0*/  LDS R40, [R49.X4+0x14] ;  /* 0x0000140031287984 */ /* 0x000e620000004800 */
[----:B------:R-:W-:-:S05]  /*2100*/  PRMT R17, R17, 0x7632, R17 ;  /* 0x0000763211117816 */ /* 0x000fca0000000011 */
[----:B------:R-:W-:Y:S01]  /*2110*/  IMAD.U32 R17, R17, 0x10000, RZ ;  /* 0x0001000011117824 */ /* 0x000fe200078e00ff */
[----:B--2---:R-:W-:Y:S02]  /*2120*/  @P2 FSEL R41, R14, RZ, P6 ;  /* 0x000000ff0e292208 */ /* 0x004fe40003000000 */
[----:B------:R-:W-:Y:S02]  /*2130*/  SEL R14, R30, RZ, P4 ;  /* 0x000000ff1e0e7207 */ /* 0x000fe40002000000 */
[----:B0-----:R-:W-:Y:S02]  /*2140*/  @P2 FSEL R43, R16, RZ, P6 ;  /* 0x000000ff102b2208 */ /* 0x001fe40003000000 */
[----:B------:R-:W-:Y:S01]  /*2150*/  SEL R16, R29, RZ, P4 ;  /* 0x000000ff1d107207 */ /* 0x000fe20002000000 */
[----:B------:R-:W-:Y:S01]  /*2160*/  FMUL R29, R17, R56 ;  /* 0x00000038111d7220 */ /* 0x000fe20000400000 */
[----:B------:R-:W-:-:S05]  /*2170*/  LOP3.LUT R17, R6, 0xfffffffc, RZ, 0xc0, !PT ;  /* 0xfffffffc06117812 */ /* 0x000fca00078ec0ff */
[----:B------:R-:W-:Y:S02]  /*2180*/  IMAD.IADD R6, R58, 0x1, -R17 ;  /* 0x000000013a067824 */ /* 0x000fe400078e0a11 */
[----:B------:R-:W-:Y:S01]  /*2190*/  IMAD.U32 R17, R16, 0x10000, RZ ;  /* 0x0001000010117824 */ /* 0x000fe200078e00ff */
[----:B-1----:R-:W-:Y:S02]  /*21a0*/  @P2 FSEL R40, R13, RZ, P6 ;  /* 0x000000ff0d282208 */ /* 0x002fe40003000000 */
[----:B------:R-:W-:Y:S01]  /*21b0*/  ISETP.GT.AND P6, PT, R2, 0x7f, !P1 ;  /* 0x0000007f0200780c */ /* 0x000fe20004fc4270 */
[----:B------:R-:W-:Y:S01]  /*21c0*/  FMUL R52, R17, R52 ;  /* 0x0000003411347220 */ /* 0x000fe20000400000 */
[----:B------:R-:W-:Y:S01]  /*21d0*/  SEL R13, R31, RZ, P4 ;  /* 0x000000ff1f0d7207 */ /* 0x000fe20002000000 */
[----:B------:R-:W-:Y:S01]  /*21e0*/  IMAD.U32 R17, R14, 0x10000, RZ ;  /* 0x000100000e117824 */ /* 0x000fe200078e00ff */
[----:B------:R-:W-:Y:S01]  /*21f0*/  FSEL R23, R12, RZ, P6 ;  /* 0x000000ff0c177208 */ /* 0x000fe20003000000 */
[----:B------:R-:W-:Y:S01]  /*2200*/  IMAD.U32 R12, R24, 0x10000, RZ ;  /* 0x00010000180c7824 */ /* 0x000fe200078e00ff */
[----:B------:R-:W-:Y:S01]  /*2210*/  ISETP.GE.AND P6, PT, R2, 0x100, PT ;  /* 0x000001000200780c */ /* 0x000fe20003fc6270 */
[----:B------:R-:W-:Y:S01]  /*2220*/  FMUL R36, R17, R36 ;  /* 0x0000002411247220 */ /* 0x000fe20000400000 */
[----:B------:R-:W-:-:S02]  /*2230*/  ISETP.NE.AND P2, PT, R61, RZ, PT ;  /* 0x000000ff3d00720c */ /* 0x000fc40003f45270 */
[----:B------:R-:W-:Y:S01]  /*2240*/  PRMT R24, R24, 0x7632, R24 ;  /* 0x0000763218187816 */ /* 0x000fe20000000018 */
[----:B------:R-:W-:Y:S01]  /*2250*/  IMAD.U32 R17, R13, 0x10000, RZ ;  /* 0x000100000d117824 */ /* 0x000fe200078e00ff */
[----:B------:R-:W-:Y:S02]  /*2260*/  SEL R61, R32, RZ, P4 ;  /* 0x000000ff203d7207 */ /* 0x000fe40002000000 */
[----:B------:R-:W-:Y:S01]  /*2270*/  SEL R55, R33, RZ, P4 ;  /* 0x000000ff21377207 */ /* 0x000fe20002000000 */
[----:B------:R-:W-:Y:S01]  /*2280*/  IMAD.U32 R31, R19, 0x10000, RZ ;  /* 0x00010000131f7824 */ /* 0x000fe200078e00ff */
[----:B------:R-:W-:Y:S02]  /*2290*/  ISETP.LT.AND P4, PT, R3, 0x40, !P6 ;  /* 0x000000400300780c */ /* 0x000fe40007781270 */
[----:B------:R-:W-:Y:S02]  /*22a0*/  PRMT R16, R16, 0x7632, R16 ;  /* 0x0000763210107816 */ /* 0x000fe40000000010 */
[----:B------:R-:W-:-:S02]  /*22b0*/  PRMT R14, R14, 0x7632, R14 ;  /* 0x000076320e0e7816 */ /* 0x000fc4000000000e */
[----:B------:R-:W-:Y:S01]  /*22c0*/  PRMT R13, R13, 0x7632, R13 ;  /* 0x000076320d0d7816 */ /* 0x000fe2000000000d */
[----:B------:R-:W-:Y:S01]  /*22d0*/  IMAD.U32 R24, R24, 0x10000, RZ ;  /* 0x0001000018187824 */ /* 0x000fe200078e00ff */
[----:B------:R-:W-:Y:S02]  /*22e0*/  PRMT R19, R19, 0x7632, R19 ;  /* 0x0000763213137816 */ /* 0x000fe40000000013 */
[----:B------:R-:W-:Y:S01]  /*22f0*/  SEL R56, R15, RZ, P0 ;  /* 0x000000ff0f387207 */ /* 0x000fe20000000000 */
[----:B------:R-:W-:Y:S01]  /*2300*/  FMUL R33, R12, R61 ;  /* 0x0000003d0c217220 */ /* 0x000fe20000400000 */
[----:B------:R-:W-:Y:S01]  /*2310*/  ISETP.GT.AND P0, PT, R6, 0x2, P4 ;  /* 0x000000020600780c */ /* 0x000fe20002704270 */
[----:B------:R-:W-:Y:S01]  /*2320*/  FMUL R31, R31, R26 ;  /* 0x0000001a1f1f7220 */ /* 0x000fe20000400000 */
[----:B------:R-:W-:Y:S01]  /*2330*/  IMAD.U32 R16, R16, 0x10000, RZ ;  /* 0x0001000010107824 */ /* 0x000fe200078e00ff */
[----:B------:R-:W-:Y:S01]  /*2340*/  FMUL R34, R24, R55 ;  /* 0x0000003718227220 */ /* 0x000fe20000400000 */
[----:B------:R-:W-:Y:S01]  /*2350*/  IMAD.U32 R14, R14, 0x10000, RZ ;  /* 0x000100000e0e7824 */ /* 0x000fe200078e00ff */
[----:B------:R-:W-:Y:S01]  /*2360*/  IADD3 R26, R5, 0x400, R0 ;  /* 0x00000400051a7810 */ /* 0x000fe20007ffe000 */
[----:B------:R-:W-:-:S02]  /*2370*/  IMAD.U32 R12, R13, 0x10000, RZ ;  /* 0x000100000d0c7824 */ /* 0x000fc400078e00ff */
[----:B------:R-:W-:Y:S02]  /*2380*/  IMAD.U32 R32, R19, 0x10000, RZ ;  /* 0x0001000013207824 */ /* 0x000fe400078e00ff */
[----:B------:R-:W-:Y:S01]  /*2390*/  IMAD.IADD R24, R5, 0x1, R0 ;  /* 0x0000000105187824 */ /* 0x000fe200078e0200 */
[----:B------:R-:W-:Y:S01]  /*23a0*/  FMUL R30, R18, R25 ;  /* 0x00000019121e7220 */ /* 0x000fe20000400000 */
[----:B------:R-:W-:Y:S01]  /*23b0*/  FMUL R35, R16, R35 ;  /* 0x0000002310237220 */ /* 0x000fe20000400000 */
[----:B------:R-:W-:Y:S01]  /*23c0*/  FMUL R37, R14, R37 ;  /* 0x000000250e257220 */ /* 0x000fe20000400000 */
[----:B------:R-:W-:Y:S01]  /*23d0*/  FMUL R38, R17, R38 ;  /* 0x0000002611267220 */ /* 0x000fe20000400000 */
[----:B------:R-:W-:Y:S01]  /*23e0*/  FMUL R39, R12, R39 ;  /* 0x000000270c277220 */ /* 0x000fe20000400000 */
[----:B------:R-:W-:Y:S01]  /*23f0*/  FMUL R32, R32, R27 ;  /* 0x0000001b20207220 */ /* 0x000fe20000400000 */
[----:B------:R-:W-:Y:S01]  /*2400*/  CS2R R12, SRZ ;  /* 0x00000000000c7805 */ /* 0x000fe2000001ff00 */
[----:B------:R-:W-:Y:S01]  /*2410*/  CS2R R14, SRZ ;  /* 0x00000000000e7805 */ /* 0x000fe2000001ff00 */
[----:B------:R-:W-:Y:S01]  /*2420*/  CS2R R16, SRZ ;  /* 0x0000000000107805 */ /* 0x000fe2000001ff00 */
[----:B------:R-:W-:Y:S01]  /*2430*/  CS2R R18, SRZ ;  /* 0x0000000000127805 */ /* 0x000fe2000001ff00 */
[----:B------:R-:W-:-:S04]  /*2440*/  IMAD.WIDE R24, R24, R57, c[0x0][0x180] ;  /* 0x0000600018187625 */ /* 0x000fc800078e0239 */
[----:B------:R-:W-:Y:S01]  /*2450*/  IMAD.WIDE R26, R26, R57, c[0x0][0x180] ;  /* 0x000060001a1a7625 */ /* 0x000fe200078e0239 */
[----:B------:R-:W2:Y:S04]  /*2460*/  @P0 LDG.E.EL.128 R12, [R24.64] ;  /* 0x00000004180c0981 */ /* 0x000ea8000c2e1d00 */
[----:B------:R-:W3:Y:S01]  /*2470*/  @P0 LDG.E.EL.128 R16, [R26.64] ;  /* 0x000000041a100981 */ /* 0x000ee2000c2e1d00 */
[----:B------:R-:W-:Y:S01]  /*2480*/  ISETP.LT.AND P6, PT, R2, 0x80, !P2 ;  /* 0x000000800200780c */ /* 0x000fe200057c1270 */
[--C-:B------:R-:W-:Y:S02]  /*2490*/  IMAD R0, R11, 0x100, R2.reuse ;  /* 0x000001000b007824 */ /* 0x100fe400078e0202 */
[----:B------:R-:W-:Y:S01]  /*24a0*/  IMAD R2, R3, 0x100, R2 ;  /* 0x0000010003027824 */ /* 0x000fe200078e0202 */
[----:B------:R-:W-:-:S02]  /*24b0*/  FSEL R67, R67, RZ, P6 ;  /* 0x000000ff43437208 */ /* 0x000fc40003000000 */
[----:B------:R-:W-:Y:S02]  /*24c0*/  FSEL R3, R22, RZ, P6 ;  /* 0x000000ff16037208 */ /* 0x000fe40003000000 */
[----:B------:R-:W-:Y:S02]  /*24d0*/  FSEL R22, R21, RZ, P6 ;  /* 0x000000ff15167208 */ /* 0x000fe40003000000 */
[----:B------:R-:W-:Y:S01]  /*24e0*/  FSEL R11, R38, RZ, P3 ;  /* 0x000000ff260b7208 */ /* 0x000fe20001800000 */
[----:B------:R-:W-:Y:S01]  /*24f0*/  FADD R4, R4, R67 ;  /* 0x0000004304047221 */ /* 0x000fe20000000000 */
[----:B------:R-:W-:Y:S01]  /*2500*/  FADD R3, R10, R3 ;  /* 0x000000030a037221 */ /* 0x000fe20000000000 */
[----:B------:R-:W-:Y:S01]  /*2510*/  FADD R9, R9, R22 ;  /* 0x0000001609097221 */ /* 0x000fe20000000000 */
[----:B------:R-:W-:Y:S01]  /*2520*/  FSEL R29, R29, RZ, P6 ;  /* 0x000000ff1d1d7208 */ /* 0x000fe20003000000 */
[----:B------:R-:W-:Y:S01]  /*2530*/  FADD R64, R64, R11 ;  /* 0x0000000b40407221 */ /* 0x000fe20000000000 */
[----:B------:R-:W-:Y:S01]  /*2540*/  FADD R11, RZ, R4 ;  /* 0x00000004ff0b7221 */ /* 0x000fe20000000000 */
[----:B------:R-:W-:Y:S01]  /*2550*/  FADD R4, RZ, R9 ;  /* 0x00000009ff047221 */ /* 0x000fe20000000000 */
[----:B------:R-:W-:Y:S01]  /*2560*/  FADD R9, RZ, R3 ;  /* 0x00000003ff097221 */ /* 0x000fe20000000000 */
[----:B------:R-:W-:Y:S01]  /*2570*/  PRMT R62, R62, 0x7632, R62 ;  /* 0x000076323e3e7816 */ /* 0x000fe2000000003e */
[----:B------:R-:W-:Y:S01]  /*2580*/  FADD R8, R8, R29 ;  /* 0x0000001d08087221 */ /* 0x000fe20000000000 */
[----:B------:R-:W-:Y:S01]  /*2590*/  FMUL R28, R28, R53 ;  /* 0x000000351c1c7220 */ /* 0x000fe20000400000 */
[----:B------:R-:W-:Y:S01]  /*25a0*/  LDS R10, [R49.X4+0x2038] ;  /* 0x00203800310a7984 */ /* 0x000fe20000004800 */
[----:B------:R-:W-:Y:S01]  /*25b0*/  FSEL R44, R9, R44, !P2 ;  /* 0x0000002c092c7208 */ /* 0x000fe20005000000 */
[----:B------:R-:W-:Y:S01]  /*25c0*/  IMAD.U32 R62, R62, 0x10000, RZ ;  /* 0x000100003e3e7824 */ /* 0x000fe200078e00ff */
[----:B------:R-:W-:Y:S01]  /*25d0*/  FADD R8, RZ, R8 ;  /* 0x00000008ff087221 */ /* 0x000fe20000000000 */
[----:B------:R-:W0:Y:S02]  /*25e0*/  LDS R9, [R49.X4+0x2024] ;  /* 0x0020240031097984 */ /* 0x000e240000004800 */
[----:B------:R-:W-:Y:S01]  /*25f0*/  FFMA R56, R62, R56, R23 ;  /* 0x000000383e387223 */ /* 0x000fe20000000017 */
[----:B------:R-:W-:-:S02]  /*2600*/  FSEL R42, R11, R42, !P2 ;  /* 0x0000002a0b2a7208 */ /* 0x000fc40005000000 */
[----:B------:R-:W-:Y:S01]  /*2610*/  FSEL R47, R8, R47, !P2 ;  /* 0x0000002f082f7208 */ /* 0x000fe20005000000 */
[----:B------:R-:W-:Y:S01]  /*2620*/  LDS R11, [R49.X4+0x2028] ;  /* 0x00202800310b7984 */ /* 0x000fe20000004800 */
[----:B------:R-:W-:-:S03]  /*2630*/  FSEL R28, R28, RZ, P6 ;  /* 0x000000ff1c1c7208 */ /* 0x000fc60003000000 */
[----:B------:R-:W-:Y:S01]  /*2640*/  LDS R8, [R49.X4+0x2020] ;  /* 0x0020200031087984 */ /* 0x000fe20000004800 */
[----:B------:R-:W-:Y:S02]  /*2650*/  FSEL R31, R31, RZ, P6 ;  /* 0x000000ff1f1f7208 */ /* 0x000fe40003000000 */
[----:B------:R-:W-:Y:S02]  /*2660*/  FSEL R30, R30, RZ, P6 ;  /* 0x000000ff1e1e7208 */ /* 0x000fe40003000000 */
[----:B------:R-:W-:Y:S01]  /*2670*/  FSEL R5, R32, RZ, P6 ;  /* 0x000000ff20057208 */ /* 0x000fe20003000000 */
[----:B------:R-:W-:Y:S01]  /*2680*/  FADD R7, R7, R28 ;  /* 0x0000001c07077221 */ /* 0x000fe20000000000 */
[----:B------:R-:W-:Y:S01]  /*2690*/  FADD R31, R50, R31 ;  /* 0x0000001f321f7221 */ /* 0x000fe20000000000 */
[----:B------:R-:W-:Y:S02]  /*26a0*/  FADD R30, R51, R30 ;  /* 0x0000001e331e7221 */ /* 0x000fe40000000000 */
[----:B------:R-:W-:Y:S01]  /*26b0*/  FADD R5, R48, R5 ;  /* 0x0000000530057221 */ /* 0x000fe20000000000 */
[----:B------:R-:W-:Y:S01]  /*26c0*/  FSEL R45, R4, R45, !P2 ;  /* 0x0000002d042d7208 */ /* 0x000fe20005000000 */
[----:B------:R-:W-:Y:S01]  /*26d0*/  FADD R7, RZ, R7 ;  /* 0x00000007ff077221 */ /* 0x000fe20000000000 */
[----:B------:R-:W-:Y:S01]  /*26e0*/  FADD R29, RZ, R30 ;  /* 0x0000001eff1d7221 */ /* 0x000fe20000000000 */
[----:B------:R-:W-:Y:S01]  /*26f0*/  FADD R4, RZ, R31 ;  /* 0x0000001fff047221 */ /* 0x000fe20000000000 */
[----:B------:R-:W-:-:S02]  /*2700*/  FADD R30, RZ, R5 ;  /* 0x00000005ff1e7221 */ /* 0x000fc40000000000 */
[----:B------:R-:W-:Y:S02]  /*2710*/  FSEL R46, R7, R46, !P2 ;  /* 0x0000002e072e7208 */ /* 0x000fe40005000000 */
[----:B------:R-:W-:Y:S02]  /*2720*/  FSEL R41, R4, R41, !P2 ;  /* 0x0000002904297208 */ /* 0x000fe40005000000 */
[----:B------:R-:W-:Y:S02]  /*2730*/  FSEL R30, R30, R43, !P2 ;  /* 0x0000002b1e1e7208 */ /* 0x000fe40005000000 */
[----:B------:R-:W-:Y:S02]  /*2740*/  ISETP.NE.AND P5, PT, R6, 0x2, PT ;  /* 0x000000020600780c */ /* 0x000fe40003fa5270 */
[----:B------:R-:W-:Y:S02]  /*2750*/  FSEL R33, R33, RZ, P3 ;  /* 0x000000ff21217208 */ /* 0x000fe40001800000 */
[----:B------:R-:W-:-:S02]  /*2760*/  FSEL R52, R52, RZ, P3 ;  /* 0x000000ff34347208 */ /* 0x000fc40001800000 */
[----:B------:R-:W-:Y:S02]  /*2770*/  FSEL R36, R36, RZ, P3 ;  /* 0x000000ff24247208 */ /* 0x000fe40001800000 */
[----:B------:R-:W-:Y:S02]  /*2780*/  FSEL R34, R34, RZ, P3 ;  /* 0x000000ff22227208 */ /* 0x000fe40001800000 */
[----:B------:R-:W-:Y:S02]  /*2790*/  FSEL R35, R35, RZ, P3 ;  /* 0x000000ff23237208 */ /* 0x000fe40001800000 */
[----:B------:R-:W-:Y:S02]  /*27a0*/  FSEL R37, R37, RZ, P3 ;  /* 0x000000ff25257208 */ /* 0x000fe40001800000 */
[----:B------:R-:W-:Y:S02]  /*27b0*/  FSEL R39, R39, RZ, P3 ;  /* 0x000000ff27277208 */ /* 0x000fe40001800000 */
[----:B------:R-:W-:-:S02]  /*27c0*/  ISETP.GT.AND P3, PT, R6, 0x2, PT ;  /* 0x000000020600780c */ /* 0x000fc40003f64270 */
[----:B------:R-:W-:Y:S02]  /*27d0*/  ISETP.NE.AND P6, PT, R54, RZ, PT ;  /* 0x000000ff3600720c */ /* 0x000fe40003fc5270 */
[----:B------:R-:W-:Y:S01]  /*27e0*/  FSEL R29, R29, R40, !P2 ;  /* 0x000000281d1d7208 */ /* 0x000fe20005000000 */
[----:B------:R-:W-:Y:S01]  /*27f0*/  FADD R63, R63, R34 ;  /* 0x000000223f3f7221 */ /* 0x000fe20000000000 */
[----:B------:R-:W-:Y:S01]  /*2800*/  FADD R65, R65, R36 ;  /* 0x0000002441417221 */ /* 0x000fe20000000000 */
[----:B------:R-:W-:Y:S01]  /*2810*/  FADD R20, R20, R37 ;  /* 0x0000002514147221 */ /* 0x000fe20000000000 */
[----:B------:R-:W-:Y:S01]  /*2820*/  FADD R60, R60, R33 ;  /* 0x000000213c3c7221 */ /* 0x000fe20000000000 */
[----:B------:R-:W-:Y:S01]  /*2830*/  FADD R59, R59, R52 ;  /* 0x000000343b3b7221 */ /* 0x000fe20000000000 */
[----:B------:R-:W-:Y:S01]  /*2840*/  FADD R66, R66, R35 ;  /* 0x0000002342427221 */ /* 0x000fe20000000000 */
[----:B------:R-:W-:Y:S01]  /*2850*/  FADD R3, R56, R39 ;  /* 0x0000002738037221 */ /* 0x000fe20000000000 */
[----:B--2---:R-:W-:-:S02]  /*2860*/  SEL R22, R15, RZ, P0 ;  /* 0x000000ff0f167207 */ /* 0x004fc40000000000 */
[----:B------:R-:W-:Y:S01]  /*2870*/  SEL R21, R14, RZ, P0 ;  /* 0x000000ff0e157207 */ /* 0x000fe20000000000 */
[----:B------:R-:W1:Y:S01]  /*2880*/  LDS R15, [R49.X4+0x2030] ;  /* 0x00203000310f7984 */ /* 0x000e620000004800 */
[----:B---3--:R-:W-:Y:S02]  /*2890*/  SEL R23, R16, RZ, P0 ;  /* 0x000000ff10177207 */ /* 0x008fe40000000000 */
[----:B------:R-:W-:Y:S01]  /*28a0*/  SEL R24, R17, RZ, P0 ;  /* 0x000000ff11187207 */ /* 0x000fe20000000000 */
[----:B------:R-:W2:Y:S04]  /*28b0*/  LDS R16, [R49.X4+0x2034] ;  /* 0x0020340031107984 */ /* 0x000ea80000004800 */
[----:B------:R-:W3:Y:S04]  /*28c0*/  LDS R14, [R49.X4+0x202c] ;  /* 0x00202c00310e7984 */ /* 0x000ee80000004800 */
[----:B------:R-:W4:Y:S01]  /*28d0*/  LDS R17, [R49.X4+0x203c] ;  /* 0x00203c0031117984 */ /* 0x000f220000004800 */
[----:B------:R-:W-:-:S02]  /*28e0*/  SEL R19, R19, RZ, P0 ;  /* 0x000000ff13137207 */ /* 0x000fc40000000000 */
[----:B------:R-:W-:Y:S01]  /*28f0*/  SEL R12, R12, RZ, P0 ;  /* 0x000000ff0c0c7207 */ /* 0x000fe20000000000 */
[C---:B------:R-:W-:Y:S01]  /*2900*/  IMAD.U32 R28, R22.reuse, 0x10000, RZ ;  /* 0x00010000161c7824 */ /* 0x040fe200078e00ff */
[----:B------:R-:W-:Y:S01]  /*2910*/  PRMT R22, R22, 0x7632, R22 ;  /* 0x0000763216167816 */ /* 0x000fe20000000016 */
[----:B------:R-:W-:Y:S01]  /*2920*/  IMAD.U32 R7, R19, 0x10000, RZ ;  /* 0x0001000013077824 */ /* 0x000fe200078e00ff */
[----:B------:R-:W-:Y:S01]  /*2930*/  SEL R13, R13, RZ, P0 ;  /* 0x000000ff0d0d7207 */ /* 0x000fe20000000000 */
[----:B------:R-:W-:Y:S01]  /*2940*/  IMAD.U32 R25, R12, 0x10000, RZ ;  /* 0x000100000c197824 */ /* 0x000fe200078e00ff */
[----:B------:R-:W-:Y:S01]  /*2950*/  SEL R18, R18, RZ, P0 ;  /* 0x000000ff12127207 */ /* 0x000fe20000000000 */
[C---:B------:R-:W-:Y:S01]  /*2960*/  IMAD.U32 R4, R23.reuse, 0x10000, RZ ;  /* 0x0001000017047824 */ /* 0x040fe200078e00ff */
[----:B------:R-:W-:Y:S02]  /*2970*/  PRMT R12, R12, 0x7632, R12 ;  /* 0x000076320c0c7816 */ /* 0x000fe4000000000c */
[----:B------:R-:W-:Y:S01]  /*2980*/  PRMT R23, R23, 0x7632, R23 ;  /* 0x0000763217177816 */ /* 0x000fe20000000017 */
[----:B------:R-:W-:Y:S01]  /*2990*/  FADD R28, R28, R7 ;  /* 0x000000071c1c7221 */ /* 0x000fe20000000000 */
[----:B------:R-:W-:Y:S01]  /*29a0*/  F2FP.BF16.F32.PACK_AB R7, R30, R41 ;  /* 0x000000291e07723e */ /* 0x000fe200000010ff */
[----:B------:R-:W-:-:S02]  /*29b0*/  IMAD.U32 R30, R22, 0x10000, RZ ;  /* 0x00010000161e7824 */ /* 0x000fc400078e00ff */
[C---:B------:R-:W-:Y:S01]  /*29c0*/  IMAD.U32 R26, R13.reuse, 0x10000, RZ ;  /* 0x000100000d1a7824 */ /* 0x040fe200078e00ff */
[----:B------:R-:W-:Y:S01]  /*29d0*/  PRMT R13, R13, 0x7632, R13 ;  /* 0x000076320d0d7816 */ /* 0x000fe2000000000d */
[C---:B------:R-:W-:Y:S01]  /*29e0*/  IMAD.U32 R27, R21.reuse, 0x10000, RZ ;  /* 0x00010000151b7824 */ /* 0x040fe200078e00ff */
[----:B------:R-:W-:Y:S01]  /*29f0*/  PRMT R21, R21, 0x7632, R21 ;  /* 0x0000763215157816 */ /* 0x000fe20000000015 */
[C---:B------:R-:W-:Y:S01]  /*2a00*/  IMAD.U32 R6, R18.reuse, 0x10000, RZ ;  /* 0x0001000012067824 */ /* 0x040fe200078e00ff */
[----:B------:R-:W-:Y:S01]  /*2a10*/  PRMT R18, R18, 0x7632, R18 ;  /* 0x0000763212127816 */ /* 0x000fe20000000012 */
[----:B------:R-:W-:Y:S02]  /*2a20*/  IMAD.U32 R22, R12, 0x10000, RZ ;  /* 0x000100000c167824 */ /* 0x000fe400078e00ff */
[----:B------:R-:W-:Y:S01]  /*2a30*/  IMAD.U32 R23, R23, 0x10000, RZ ;  /* 0x0001000017177824 */ /* 0x000fe200078e00ff */
[----:B------:R-:W-:Y:S01]  /*2a40*/  PRMT R19, R19, 0x7632, R19 ;  /* 0x0000763213137816 */ /* 0x000fe20000000013 */
[C---:B------:R-:W-:Y:S01]  /*2a50*/  IMAD.U32 R5, R24.reuse, 0x10000, RZ ;  /* 0x0001000018057824 */ /* 0x040fe200078e00ff */
[----:B------:R-:W-:Y:S01]  /*2a60*/  PRMT R24, R24, 0x7632, R24 ;  /* 0x0000763218187816 */ /* 0x000fe20000000018 */
[----:B------:R-:W-:Y:S01]  /*2a70*/  FADD R27, R27, R6 ;  /* 0x000000061b1b7221 */ /* 0x000fe20000000000 */
[----:B------:R-:W-:Y:S01]  /*2a80*/  FADD R23, R22, R23 ;  /* 0x0000001716177221 */ /* 0x000fe20000000000 */
[----:B------:R-:W-:Y:S01]  /*2a90*/  F2FP.BF16.F32.PACK_AB R6, R29, R46 ;  /* 0x0000002e1d06723e */ /* 0x000fe200000010ff */
[----:B------:R-:W-:Y:S01]  /*2aa0*/  IMAD.U32 R29, R13, 0x10000, RZ ;  /* 0x000100000d1d7824 */ /* 0x000fe200078e00ff */
[----:B------:R-:W-:Y:S01]  /*2ab0*/  FADD R25, R25, R4 ;  /* 0x0000000419197221 */ /* 0x000fe20000000000 */
[----:B------:R-:W-:Y:S01]  /*2ac0*/  IMAD.U32 R21, R21, 0x10000, RZ ;  /* 0x0001000015157824 */ /* 0x000fe200078e00ff */
[----:B------:R-:W-:Y:S01]  /*2ad0*/  FADD R26, R26, R5 ;  /* 0x000000051a1a7221 */ /* 0x000fe20000000000 */
[----:B------:R-:W-:Y:S01]  /*2ae0*/  IMAD.U32 R18, R18, 0x10000, RZ ;  /* 0x0001000012127824 */ /* 0x000fe200078e00ff */
[----:B------:R-:W-:Y:S01]  /*2af0*/  F2FP.BF16.F32.PACK_AB R4, R45, R42 ;  /* 0x0000002a2d04723e */ /* 0x000fe200000010ff */
[----:B------:R-:W-:Y:S01]  /*2b00*/  IMAD.U32 R19, R19, 0x10000, RZ ;  /* 0x0001000013137824 */ /* 0x000fe200078e00ff */
[----:B------:R-:W-:Y:S01]  /*2b10*/  F2FP.BF16.F32.PACK_AB R5, R47, R44 ;  /* 0x0000002c2f05723e */ /* 0x000fe200000010ff */
[----:B------:R-:W-:-:S02]  /*2b20*/  IMAD.U32 R24, R24, 0x10000, RZ ;  /* 0x0001000018187824 */ /* 0x000fc400078e00ff */
[----:B------:R-:W-:Y:S01]  /*2b30*/  IMAD.WIDE R12, R0, R57, c[0x0][0x188] ;  /* 0x00006200000c7625 */ /* 0x000fe200078e0239 */
[----:B------:R-:W-:Y:S01]  /*2b40*/  FADD R0, RZ, R63 ;  /* 0x0000003fff007221 */ /* 0x000fe20000000000 */
[----:B0-----:R-:W-:Y:S01]  /*2b50*/  @P5 FSEL R9, R23, RZ, P3 ;  /* 0x000000ff17095208 */ /* 0x001fe20001800000 */
[----:B------:R-:W-:Y:S01]  /*2b60*/  FADD R18, R21, R18 ;  /* 0x0000001215127221 */ /* 0x000fe20000000000 */
[----:B------:R-:W-:Y:S01]  /*2b70*/  FADD R19, R30, R19 ;  /* 0x000000131e137221 */ /* 0x000fe20000000000 */
[----:B------:R-:W-:Y:S01]  /*2b80*/  FADD R24, R29, R24 ;  /* 0x000000181d187221 */ /* 0x000fe20000000000 */
[----:B------:R0:W-:Y:S01]  /*2b90*/  @P6 STG.E.128 [R12.64], R4 ;  /* 0x000000040c006986 */ /* 0x0001e2000c101d04 */
[----:B------:R-:W-:Y:S01]  /*2ba0*/  FSEL R9, R0, R9, !P1 ;  /* 0x0000000900097208 */ /* 0x000fe20004800000 */
[----:B------:R-:W-:Y:S01]  /*2bb0*/  FADD R0, RZ, R65 ;  /* 0x00000041ff007221 */ /* 0x000fe20000000000 */
[----:B------:R-:W-:Y:S01]  /*2bc0*/  FADD R23, RZ, R64 ;  /* 0x00000040ff177221 */ /* 0x000fe20000000000 */
[----:B------:R-:W-:Y:S01]  /*2bd0*/  FADD R21, RZ, R60 ;  /* 0x0000003cff157221 */ /* 0x000fe20000000000 */
[----:B------:R-:W-:Y:S01]  /*2be0*/  FADD R22, RZ, R59 ;  /* 0x0000003bff167221 */ /* 0x000fe20000000000 */
[----:B-1----:R-:W-:-:S02]  /*2bf0*/  @P5 FSEL R15, R27, RZ, P3 ;  /* 0x000000ff1b0f5208 */ /* 0x002fc40001800000 */
[----:B--2---:R-:W-:Y:S02]  /*2c00*/  @P5 FSEL R16, R18, RZ, P3 ;  /* 0x000000ff12105208 */ /* 0x004fe40001800000 */
[----:B------:R-:W-:Y:S02]  /*2c10*/  @P5 FSEL R10, R28, RZ, P3 ;  /* 0x000000ff1c0a5208 */ /* 0x000fe40001800000 */
[----:B------:R-:W-:Y:S02]  /*2c20*/  @P5 FSEL R8, R25, RZ, P3 ;  /* 0x000000ff19085208 */ /* 0x000fe40001800000 */
[----:B------:R-:W-:Y:S02]  /*2c30*/  @P5 FSEL R11, R26, RZ, P3 ;  /* 0x000000ff1a0b5208 */ /* 0x000fe40001800000 */
[----:B---3--:R-:W-:Y:S01]  /*2c40*/  @P5 FSEL R14, R24, RZ, P3 ;  /* 0x000000ff180e5208 */ /* 0x008fe20001800000 */
[----:B0-----:R-:W-:Y:S01]  /*2c50*/  FADD R7, RZ, R20 ;  /* 0x00000014ff077221 */ /* 0x001fe20000000000 */
[----:B------:R-:W-:Y:S01]  /*2c60*/  FADD R5, RZ, R66 ;  /* 0x00000042ff057221 */ /* 0x000fe20000000000 */
[----:B------:R-:W-:Y:S01]  /*2c70*/  FADD R4, RZ, R3 ;  /* 0x00000003ff047221 */ /* 0x000fe20000000000 */
[----:B----4-:R-:W-:-:S02]  /*2c80*/  @P5 FSEL R17, R19, RZ, P3 ;  /* 0x000000ff13115208 */ /* 0x010fc40001800000 */
[----:B------:R-:W-:Y:S02]  /*2c90*/  FSEL R0, R0, R15, !P1 ;  /* 0x0000000f00007208 */ /* 0x000fe40004800000 */
[----:B------:R-:W-:Y:S02]  /*2ca0*/  FSEL R7, R7, R16, !P1 ;  /* 0x0000001007077208 */ /* 0x000fe40004800000 */
[----:B------:R-:W-:Y:S02]  /*2cb0*/  FSEL R10, R23, R10, !P1 ;  /* 0x0000000a170a7208 */ /* 0x000fe40004800000 */
[----:B------:R-:W-:Y:S02]  /*2cc0*/  FSEL R8, R21, R8, !P1 ;  /* 0x0000000815087208 */ /* 0x000fe40004800000 */
[----:B------:R-:W-:Y:S02]  /*2cd0*/  FSEL R11, R22, R11, !P1 ;  /* 0x0000000b160b7208 */ /* 0x000fe40004800000 */
[----:B------:R-:W-:-:S02]  /*2ce0*/  FSEL R14, R5, R14, !P1 ;  /* 0x0000000e050e7208 */ /* 0x000fc40004800000 */
[----:B------:R-:W-:Y:S01]  /*2cf0*/  FSEL R17, R4, R17, !P1 ;  /* 0x0000001104117208 */ /* 0x000fe20004800000 */
[----:B------:R-:W-:Y:S01]  /*2d00*/  IMAD.WIDE R2, R2, R57, c[0x0][0x188] ;  /* 0x0000620002027625 */ /* 0x000fe200078e0239 */
[----:B------:R-:W-:Y:S02]  /*2d10*/  F2FP.BF16.F32.PACK_AB R6, R7, R0 ;  /* 0x000000000706723e */ /* 0x000fe400000010ff */
[----:B------:R-:W-:Y:S02]  /*2d20*/  F2FP.BF16.F32.PACK_AB R4, R9, R8 ;  /* 0x000000080904723e */ /* 0x000fe400000010ff */
[----:B------:R-:W-:Y:S02]  /*2d30*/  F2FP.BF16.F32.PACK_AB R5, R14, R11 ;  /* 0x0000000b0e05723e */ /* 0x000fe400000010ff */
[----:B------:R-:W-:Y:S01]  /*2d40*/  F2FP.BF16.F32.PACK_AB R7, R17, R10 ;  /* 0x0000000a1107723e */ /* 0x000fe200000010ff */
[----:B------:R-:W-:Y:S06]  /*2d50*/  @!P4 EXIT ;  /* 0x000000000000c94d */ /* 0x000fec0003800000 */
[----:B------:R-:W-:Y:S01]  /*2d60*/  STG.E.128 [R2.64], R4 ;  /* 0x0000000402007986 */ /* 0x000fe2000c101d04 */
[----:B------:R-:W-:Y:S05]  /*2d70*/  EXIT ;  /* 0x000000000000794d */ /* 0x000fea0003800000 */
.L_x_0:
[----:B------:R-:W-:-:S00]  /*2d80*/  BRA `(.L_x_0) ;  /* 0xfffffff000007947 */ /* 0x000fc0000383ffff */
[----:B------:R-:W-:-:S00]  /*2d90*/  NOP ;  /* 0x0000000000007918 */ /* 0x000fc00000000000 */
        /* <DEDUP_REMOVED lines=14> */
.L_x_1:


//--------------------- .nv.shared.triton__0d1d2d3d4d5d6de7de --------------------------
	.section	.nv.shared.triton__0d1d2d3d4d5d6de7de,"aw",@nobits
	.align	16
